//
// Generated by NVIDIA NVVM Compiler
//
// Compiler Build ID: CL-36424714
// Cuda compilation tools, release 13.0, V13.0.88
// Based on NVVM 20.0.0
//

.version 9.0
.target sm_100
.address_size 64

	// .globl	_Z17compute_ion_matchPiS_iS_S_PfS0_S_S_iS0_S_lS_S_S0_S0_S_S_S_fS0_iS0_fS_
.extern .func  (.param .b32 func_retval0) vprintf
(
	.param .b64 vprintf_param_0,
	.param .b64 vprintf_param_1
)
;
.func  (.param .align 16 .b8 func_retval0[16]) __internal_trig_reduction_slowpathd
(
	.param .b64 __internal_trig_reduction_slowpathd_param_0
)
;
.global .align 1 .b8 $str[21] = {108, 101, 102, 116, 58, 32, 37, 100, 44, 32, 114, 105, 103, 104, 116, 58, 32, 37, 100, 10};
.global .align 1 .b8 $str$1[15] = {109, 97, 120, 95, 115, 99, 111, 114, 101, 58, 32, 37, 102, 10};
.global .align 1 .b8 $str$2[16] = {112, 101, 112, 95, 49, 95, 109, 97, 115, 115, 58, 32, 37, 102, 10};
.global .align 1 .b8 $str$3[11] = {115, 99, 111, 114, 101, 58, 32, 37, 102, 10};
.global .align 1 .b8 $str$4[43] = {112, 101, 112, 95, 50, 95, 109, 97, 115, 115, 95, 108, 101, 102, 116, 58, 32, 37, 102, 44, 32, 112, 101, 112, 95, 50, 95, 109, 97, 115, 115, 95, 114, 105, 103, 104, 116, 58, 32, 37, 102, 10};
.global .align 1 .b8 $str$5[92] = {91, 69, 82, 82, 79, 82, 93, 32, 112, 101, 112, 50, 95, 109, 97, 115, 115, 58, 32, 37, 102, 44, 32, 112, 101, 112, 50, 95, 109, 97, 115, 115, 95, 108, 101, 102, 116, 95, 105, 110, 100, 101, 120, 58, 32, 37, 100, 44, 32, 112, 101, 112, 50, 95, 109, 97, 115, 115, 95, 114, 105, 103, 104, 116, 95, 105, 110, 100, 101, 120, 58, 32, 37, 100, 44, 32, 105, 100, 120, 58, 32, 37, 100, 44, 32, 105, 58, 32, 37, 100, 10};
.global .align 1 .b8 $str$6[88] = {91, 69, 82, 82, 79, 82, 93, 32, 112, 101, 112, 50, 95, 109, 97, 115, 115, 58, 32, 37, 102, 44, 32, 112, 101, 112, 50, 95, 109, 97, 115, 115, 95, 108, 101, 102, 116, 95, 105, 110, 100, 101, 120, 58, 32, 37, 100, 44, 32, 112, 101, 112, 95, 109, 97, 115, 115, 95, 108, 105, 115, 116, 95, 108, 101, 110, 58, 32, 37, 100, 44, 32, 105, 100, 120, 58, 32, 37, 100, 44, 32, 105, 58, 32, 37, 100, 10};
.global .align 1 .b8 $str$7[111] = {91, 69, 82, 82, 79, 82, 93, 32, 112, 114, 101, 99, 117, 114, 115, 111, 114, 95, 109, 97, 115, 115, 58, 32, 37, 102, 44, 32, 112, 101, 112, 49, 95, 109, 97, 115, 115, 58, 32, 37, 102, 44, 32, 112, 101, 112, 50, 95, 109, 97, 115, 115, 58, 32, 37, 102, 44, 32, 112, 101, 112, 50, 95, 109, 97, 115, 115, 95, 108, 101, 102, 116, 95, 105, 110, 100, 101, 120, 58, 32, 37, 100, 44, 32, 114, 105, 103, 104, 116, 58, 32, 37, 100, 44, 32, 105, 100, 120, 58, 32, 37, 100, 44, 32, 105, 58, 32, 37, 100, 10};
.global .align 1 .b8 $str$8[43] = {112, 101, 112, 95, 50, 95, 109, 97, 115, 115, 95, 108, 101, 102, 116, 58, 32, 37, 100, 44, 32, 112, 101, 112, 95, 50, 95, 109, 97, 115, 115, 95, 114, 105, 103, 104, 116, 58, 32, 37, 100, 10};
.global .align 1 .b8 $str$9[26] = {115, 99, 111, 114, 101, 58, 32, 37, 102, 44, 32, 109, 97, 120, 95, 115, 99, 111, 114, 101, 58, 32, 37, 102, 10};
.global .align 1 .b8 $str$10[67] = {91, 69, 82, 82, 79, 82, 93, 32, 112, 101, 112, 95, 50, 95, 109, 97, 115, 115, 95, 108, 101, 102, 116, 58, 32, 37, 102, 44, 32, 112, 101, 112, 95, 50, 95, 109, 97, 115, 115, 95, 114, 105, 103, 104, 116, 58, 32, 37, 102, 44, 32, 105, 100, 120, 58, 32, 37, 100, 44, 32, 105, 58, 32, 37, 100, 10};
.global .align 1 .b8 $str$11[77] = {91, 69, 82, 82, 79, 82, 93, 32, 112, 101, 112, 50, 95, 109, 97, 115, 115, 95, 108, 101, 102, 116, 95, 105, 110, 100, 101, 120, 58, 32, 37, 100, 44, 32, 112, 101, 112, 50, 95, 109, 97, 115, 115, 95, 114, 105, 103, 104, 116, 95, 105, 110, 100, 101, 120, 58, 32, 37, 100, 44, 32, 105, 100, 120, 58, 32, 37, 100, 44, 32, 105, 58, 32, 37, 100, 9};
.global .align 1 .b8 $str$12[41] = {112, 101, 112, 50, 95, 109, 97, 115, 115, 95, 108, 101, 102, 116, 58, 32, 37, 102, 44, 32, 112, 101, 112, 50, 95, 109, 97, 115, 115, 95, 114, 105, 103, 104, 116, 58, 32, 37, 102, 10};
.global .align 1 .b8 $str$13[73] = {91, 69, 82, 82, 79, 82, 93, 32, 112, 101, 112, 50, 95, 109, 97, 115, 115, 95, 108, 101, 102, 116, 95, 105, 110, 100, 101, 120, 58, 32, 37, 100, 44, 32, 112, 101, 112, 95, 109, 97, 115, 115, 95, 108, 105, 115, 116, 95, 108, 101, 110, 58, 32, 37, 100, 44, 32, 105, 100, 120, 58, 32, 37, 100, 44, 32, 105, 58, 32, 37, 100, 10};
.global .align 1 .b8 $str$14[16] = {105, 110, 100, 101, 120, 95, 108, 101, 102, 116, 58, 32, 37, 100, 10};
.global .align 8 .b8 __cudart_i2opi_d[144] = {8, 93, 141, 31, 177, 95, 251, 107, 234, 146, 82, 138, 247, 57, 7, 61, 123, 241, 229, 235, 199, 186, 39, 117, 45, 234, 95, 158, 102, 63, 70, 79, 183, 9, 203, 39, 207, 126, 54, 109, 31, 109, 10, 90, 139, 17, 47, 239, 15, 152, 5, 222, 255, 151, 248, 31, 59, 40, 249, 189, 139, 95, 132, 156, 244, 57, 83, 131, 57, 214, 145, 57, 65, 126, 95, 180, 38, 112, 156, 233, 132, 68, 187, 46, 245, 53, 130, 232, 62, 167, 41, 177, 28, 235, 29, 254, 28, 146, 209, 9, 234, 46, 73, 6, 224, 210, 77, 66, 58, 110, 36, 183, 97, 197, 187, 222, 171, 99, 81, 254, 65, 144, 67, 60, 153, 149, 98, 219, 192, 221, 52, 245, 209, 87, 39, 252, 41, 21, 68, 78, 110, 131, 249, 162};
.global .align 16 .b8 __cudart_sin_cos_coeffs[128] = {70, 210, 176, 44, 241, 229, 90, 190, 146, 227, 172, 105, 227, 29, 199, 62, 161, 98, 219, 25, 160, 1, 42, 191, 24, 8, 17, 17, 17, 17, 129, 63, 84, 85, 85, 85, 85, 85, 197, 191, 0, 0, 0, 0, 0, 0, 0, 0, 0, 0, 0, 0, 0, 0, 0, 0, 100, 129, 253, 32, 131, 255, 168, 189, 40, 133, 239, 193, 167, 238, 33, 62, 217, 230, 6, 142, 79, 126, 146, 190, 233, 188, 221, 25, 160, 1, 250, 62, 71, 93, 193, 22, 108, 193, 86, 191, 81, 85, 85, 85, 85, 85, 165, 63, 0, 0, 0, 0, 0, 0, 224, 191, 0, 0, 0, 0, 0, 0, 240, 63};

.visible .entry _Z17compute_ion_matchPiS_iS_S_PfS0_S_S_iS0_S_lS_S_S0_S0_S_S_S_fS0_iS0_fS_(
	.param .u64 .ptr .align 1 _Z17compute_ion_matchPiS_iS_S_PfS0_S_S_iS0_S_lS_S_S0_S0_S_S_S_fS0_iS0_fS__param_0,
	.param .u64 .ptr .align 1 _Z17compute_ion_matchPiS_iS_S_PfS0_S_S_iS0_S_lS_S_S0_S0_S_S_S_fS0_iS0_fS__param_1,
	.param .u32 _Z17compute_ion_matchPiS_iS_S_PfS0_S_S_iS0_S_lS_S_S0_S0_S_S_S_fS0_iS0_fS__param_2,
	.param .u64 .ptr .align 1 _Z17compute_ion_matchPiS_iS_S_PfS0_S_S_iS0_S_lS_S_S0_S0_S_S_S_fS0_iS0_fS__param_3,
	.param .u64 .ptr .align 1 _Z17compute_ion_matchPiS_iS_S_PfS0_S_S_iS0_S_lS_S_S0_S0_S_S_S_fS0_iS0_fS__param_4,
	.param .u64 .ptr .align 1 _Z17compute_ion_matchPiS_iS_S_PfS0_S_S_iS0_S_lS_S_S0_S0_S_S_S_fS0_iS0_fS__param_5,
	.param .u64 .ptr .align 1 _Z17compute_ion_matchPiS_iS_S_PfS0_S_S_iS0_S_lS_S_S0_S0_S_S_S_fS0_iS0_fS__param_6,
	.param .u64 .ptr .align 1 _Z17compute_ion_matchPiS_iS_S_PfS0_S_S_iS0_S_lS_S_S0_S0_S_S_S_fS0_iS0_fS__param_7,
	.param .u64 .ptr .align 1 _Z17compute_ion_matchPiS_iS_S_PfS0_S_S_iS0_S_lS_S_S0_S0_S_S_S_fS0_iS0_fS__param_8,
	.param .u32 _Z17compute_ion_matchPiS_iS_S_PfS0_S_S_iS0_S_lS_S_S0_S0_S_S_S_fS0_iS0_fS__param_9,
	.param .u64 .ptr .align 1 _Z17compute_ion_matchPiS_iS_S_PfS0_S_S_iS0_S_lS_S_S0_S0_S_S_S_fS0_iS0_fS__param_10,
	.param .u64 .ptr .align 1 _Z17compute_ion_matchPiS_iS_S_PfS0_S_S_iS0_S_lS_S_S0_S0_S_S_S_fS0_iS0_fS__param_11,
	.param .u64 _Z17compute_ion_matchPiS_iS_S_PfS0_S_S_iS0_S_lS_S_S0_S0_S_S_S_fS0_iS0_fS__param_12,
	.param .u64 .ptr .align 1 _Z17compute_ion_matchPiS_iS_S_PfS0_S_S_iS0_S_lS_S_S0_S0_S_S_S_fS0_iS0_fS__param_13,
	.param .u64 .ptr .align 1 _Z17compute_ion_matchPiS_iS_S_PfS0_S_S_iS0_S_lS_S_S0_S0_S_S_S_fS0_iS0_fS__param_14,
	.param .u64 .ptr .align 1 _Z17compute_ion_matchPiS_iS_S_PfS0_S_S_iS0_S_lS_S_S0_S0_S_S_S_fS0_iS0_fS__param_15,
	.param .u64 .ptr .align 1 _Z17compute_ion_matchPiS_iS_S_PfS0_S_S_iS0_S_lS_S_S0_S0_S_S_S_fS0_iS0_fS__param_16,
	.param .u64 .ptr .align 1 _Z17compute_ion_matchPiS_iS_S_PfS0_S_S_iS0_S_lS_S_S0_S0_S_S_S_fS0_iS0_fS__param_17,
	.param .u64 .ptr .align 1 _Z17compute_ion_matchPiS_iS_S_PfS0_S_S_iS0_S_lS_S_S0_S0_S_S_S_fS0_iS0_fS__param_18,
	.param .u64 .ptr .align 1 _Z17compute_ion_matchPiS_iS_S_PfS0_S_S_iS0_S_lS_S_S0_S0_S_S_S_fS0_iS0_fS__param_19,
	.param .f32 _Z17compute_ion_matchPiS_iS_S_PfS0_S_S_iS0_S_lS_S_S0_S0_S_S_S_fS0_iS0_fS__param_20,
	.param .u64 .ptr .align 1 _Z17compute_ion_matchPiS_iS_S_PfS0_S_S_iS0_S_lS_S_S0_S0_S_S_S_fS0_iS0_fS__param_21,
	.param .u32 _Z17compute_ion_matchPiS_iS_S_PfS0_S_S_iS0_S_lS_S_S0_S0_S_S_S_fS0_iS0_fS__param_22,
	.param .u64 .ptr .align 1 _Z17compute_ion_matchPiS_iS_S_PfS0_S_S_iS0_S_lS_S_S0_S0_S_S_S_fS0_iS0_fS__param_23,
	.param .f32 _Z17compute_ion_matchPiS_iS_S_PfS0_S_S_iS0_S_lS_S_S0_S0_S_S_S_fS0_iS0_fS__param_24,
	.param .u64 .ptr .align 1 _Z17compute_ion_matchPiS_iS_S_PfS0_S_S_iS0_S_lS_S_S0_S0_S_S_S_fS0_iS0_fS__param_25
)
{
	.local .align 8 .b8 	__local_depot0[40];
	.reg .b64 	%SP;
	.reg .b64 	%SPL;
	.reg .pred 	%p<127>;
	.reg .b32 	%r<366>;
	.reg .b32 	%f<169>;
	.reg .b64 	%rd<196>;
	.reg .b64 	%fd<224>;

	mov.u64 	%SPL, __local_depot0;
	cvta.local.u64 	%SP, %SPL;
	ld.param.u64 	%rd49, [_Z17compute_ion_matchPiS_iS_S_PfS0_S_S_iS0_S_lS_S_S0_S0_S_S_S_fS0_iS0_fS__param_0];
	ld.param.u64 	%rd39, [_Z17compute_ion_matchPiS_iS_S_PfS0_S_S_iS0_S_lS_S_S0_S0_S_S_S_fS0_iS0_fS__param_1];
	ld.param.u32 	%r146, [_Z17compute_ion_matchPiS_iS_S_PfS0_S_S_iS0_S_lS_S_S0_S0_S_S_S_fS0_iS0_fS__param_2];
	ld.param.u64 	%rd50, [_Z17compute_ion_matchPiS_iS_S_PfS0_S_S_iS0_S_lS_S_S0_S0_S_S_S_fS0_iS0_fS__param_3];
	ld.param.u64 	%rd40, [_Z17compute_ion_matchPiS_iS_S_PfS0_S_S_iS0_S_lS_S_S0_S0_S_S_S_fS0_iS0_fS__param_4];
	ld.param.u64 	%rd41, [_Z17compute_ion_matchPiS_iS_S_PfS0_S_S_iS0_S_lS_S_S0_S0_S_S_S_fS0_iS0_fS__param_5];
	ld.param.u64 	%rd51, [_Z17compute_ion_matchPiS_iS_S_PfS0_S_S_iS0_S_lS_S_S0_S0_S_S_S_fS0_iS0_fS__param_7];
	ld.param.u64 	%rd52, [_Z17compute_ion_matchPiS_iS_S_PfS0_S_S_iS0_S_lS_S_S0_S0_S_S_S_fS0_iS0_fS__param_8];
	ld.param.u32 	%r144, [_Z17compute_ion_matchPiS_iS_S_PfS0_S_S_iS0_S_lS_S_S0_S0_S_S_S_fS0_iS0_fS__param_9];
	ld.param.u64 	%rd53, [_Z17compute_ion_matchPiS_iS_S_PfS0_S_S_iS0_S_lS_S_S0_S0_S_S_S_fS0_iS0_fS__param_10];
	ld.param.u64 	%rd43, [_Z17compute_ion_matchPiS_iS_S_PfS0_S_S_iS0_S_lS_S_S0_S0_S_S_S_fS0_iS0_fS__param_11];
	ld.param.u64 	%rd44, [_Z17compute_ion_matchPiS_iS_S_PfS0_S_S_iS0_S_lS_S_S0_S0_S_S_S_fS0_iS0_fS__param_13];
	ld.param.u64 	%rd54, [_Z17compute_ion_matchPiS_iS_S_PfS0_S_S_iS0_S_lS_S_S0_S0_S_S_S_fS0_iS0_fS__param_14];
	ld.param.u64 	%rd55, [_Z17compute_ion_matchPiS_iS_S_PfS0_S_S_iS0_S_lS_S_S0_S0_S_S_S_fS0_iS0_fS__param_15];
	ld.param.u64 	%rd56, [_Z17compute_ion_matchPiS_iS_S_PfS0_S_S_iS0_S_lS_S_S0_S0_S_S_S_fS0_iS0_fS__param_16];
	ld.param.u64 	%rd45, [_Z17compute_ion_matchPiS_iS_S_PfS0_S_S_iS0_S_lS_S_S0_S0_S_S_S_fS0_iS0_fS__param_17];
	ld.param.u64 	%rd57, [_Z17compute_ion_matchPiS_iS_S_PfS0_S_S_iS0_S_lS_S_S0_S0_S_S_S_fS0_iS0_fS__param_18];
	ld.param.f32 	%f42, [_Z17compute_ion_matchPiS_iS_S_PfS0_S_S_iS0_S_lS_S_S0_S0_S_S_S_fS0_iS0_fS__param_20];
	ld.param.u64 	%rd58, [_Z17compute_ion_matchPiS_iS_S_PfS0_S_S_iS0_S_lS_S_S0_S0_S_S_S_fS0_iS0_fS__param_21];
	ld.param.u32 	%r145, [_Z17compute_ion_matchPiS_iS_S_PfS0_S_S_iS0_S_lS_S_S0_S0_S_S_S_fS0_iS0_fS__param_22];
	ld.param.f32 	%f43, [_Z17compute_ion_matchPiS_iS_S_PfS0_S_S_iS0_S_lS_S_S0_S0_S_S_S_fS0_iS0_fS__param_24];
	cvta.to.global.u64 	%rd1, %rd54;
	cvta.to.global.u64 	%rd2, %rd49;
	cvta.to.global.u64 	%rd3, %rd55;
	cvta.to.global.u64 	%rd4, %rd51;
	cvta.to.global.u64 	%rd5, %rd52;
	cvta.to.global.u64 	%rd6, %rd50;
	cvta.to.global.u64 	%rd7, %rd58;
	cvta.to.global.u64 	%rd8, %rd53;
	cvta.to.global.u64 	%rd9, %rd56;
	cvta.to.global.u64 	%rd10, %rd57;
	add.u64 	%rd11, %SPL, 0;
	mov.u32 	%r147, %ntid.x;
	mov.u32 	%r148, %ctaid.x;
	mov.u32 	%r149, %tid.x;
	mad.lo.s32 	%r1, %r147, %r148, %r149;
	add.s32 	%r150, %r1, 1;
	setp.ge.s32 	%p1, %r150, %r146;
	@%p1 bra 	$L__BB0_123;
	cvta.to.global.u64 	%rd60, %rd43;
	cvta.to.global.u64 	%rd61, %rd39;
	mul.wide.s32 	%rd62, %r1, 4;
	add.s64 	%rd12, %rd61, %rd62;
	ld.global.u32 	%r316, [%rd12];
	ld.global.u32 	%r3, [%rd12+4];
	setp.ge.s32 	%p2, %r316, %r3;
	add.s64 	%rd13, %rd60, %rd62;
	@%p2 bra 	$L__BB0_9;
$L__BB0_2:
	mul.wide.s32 	%rd63, %r316, 4;
	add.s64 	%rd64, %rd2, %rd63;
	ld.global.u32 	%r5, [%rd64];
	setp.ge.s32 	%p3, %r5, %r144;
	@%p3 bra 	$L__BB0_8;
	cvt.rn.f64.s32 	%fd40, %r5;
	mul.f64 	%fd41, %fd40, 0d3EF4F8B588E368F1;
	sub.f64 	%fd42, %fd40, %fd41;
	cvt.rmi.f64.f64 	%fd43, %fd42;
	cvt.rzi.s32.f64 	%r317, %fd43;
	add.f64 	%fd44, %fd41, %fd40;
	cvt.rpi.f64.f64 	%fd45, %fd44;
	cvt.rzi.s32.f64 	%r7, %fd45;
	setp.gt.s32 	%p4, %r317, %r7;
	@%p4 bra 	$L__BB0_8;
$L__BB0_4:
	mul.wide.s32 	%rd65, %r317, 4;
	add.s64 	%rd66, %rd5, %rd65;
	ld.global.u32 	%r318, [%rd66];
	ld.global.u32 	%r10, [%rd66+4];
	setp.ge.s32 	%p5, %r318, %r10;
	@%p5 bra 	$L__BB0_7;
$L__BB0_5:
	ld.global.u32 	%r151, [%rd13];
	mul.wide.s32 	%rd67, %r318, 4;
	add.s64 	%rd68, %rd4, %rd67;
	ld.global.u32 	%r152, [%rd68];
	add.s32 	%r12, %r152, %r151;
	ld.global.u32 	%r153, [%rd13+4];
	setp.ge.s32 	%p6, %r12, %r153;
	@%p6 bra 	$L__BB0_7;
	mul.wide.s32 	%rd69, %r12, 4;
	add.s64 	%rd70, %rd8, %rd69;
	ld.global.f32 	%f44, [%rd70];
	add.f32 	%f45, %f44, 0f3F800000;
	st.global.f32 	[%rd70], %f45;
	add.s32 	%r318, %r318, 1;
	setp.ne.s32 	%p7, %r318, %r10;
	@%p7 bra 	$L__BB0_5;
$L__BB0_7:
	setp.ne.s32 	%p8, %r317, %r7;
	add.s32 	%r317, %r317, 1;
	@%p8 bra 	$L__BB0_4;
$L__BB0_8:
	add.s32 	%r316, %r316, 1;
	setp.ne.s32 	%p9, %r316, %r3;
	@%p9 bra 	$L__BB0_2;
$L__BB0_9:
	cvta.to.global.u64 	%rd71, %rd40;
	mul.wide.s32 	%rd72, %r1, 4;
	add.s64 	%rd14, %rd71, %rd72;
	ld.global.u32 	%r319, [%rd14];
	ld.global.u32 	%r17, [%rd14+4];
	setp.ge.s32 	%p10, %r319, %r17;
	@%p10 bra 	$L__BB0_17;
$L__BB0_10:
	mul.wide.s32 	%rd73, %r319, 4;
	add.s64 	%rd74, %rd6, %rd73;
	ld.global.u32 	%r19, [%rd74];
	setp.ge.s32 	%p11, %r19, %r144;
	@%p11 bra 	$L__BB0_16;
	cvt.rn.f64.s32 	%fd46, %r19;
	mul.f64 	%fd47, %fd46, 0d3EF4F8B588E368F1;
	sub.f64 	%fd48, %fd46, %fd47;
	cvt.rmi.f64.f64 	%fd49, %fd48;
	cvt.rzi.s32.f64 	%r320, %fd49;
	add.f64 	%fd50, %fd47, %fd46;
	cvt.rpi.f64.f64 	%fd51, %fd50;
	cvt.rzi.s32.f64 	%r21, %fd51;
	setp.gt.s32 	%p12, %r320, %r21;
	@%p12 bra 	$L__BB0_16;
$L__BB0_12:
	mul.wide.s32 	%rd75, %r320, 4;
	add.s64 	%rd76, %rd5, %rd75;
	ld.global.u32 	%r321, [%rd76];
	ld.global.u32 	%r24, [%rd76+4];
	setp.ge.s32 	%p13, %r321, %r24;
	@%p13 bra 	$L__BB0_15;
$L__BB0_13:
	ld.global.u32 	%r154, [%rd13];
	mul.wide.s32 	%rd77, %r321, 4;
	add.s64 	%rd78, %rd4, %rd77;
	ld.global.u32 	%r155, [%rd78];
	add.s32 	%r26, %r155, %r154;
	ld.global.u32 	%r156, [%rd13+4];
	setp.ge.s32 	%p14, %r26, %r156;
	@%p14 bra 	$L__BB0_15;
	mul.wide.s32 	%rd79, %r26, 4;
	add.s64 	%rd80, %rd8, %rd79;
	ld.global.f32 	%f46, [%rd80];
	add.f32 	%f47, %f46, 0f3F800000;
	st.global.f32 	[%rd80], %f47;
	add.s32 	%r321, %r321, 1;
	setp.ne.s32 	%p15, %r321, %r24;
	@%p15 bra 	$L__BB0_13;
$L__BB0_15:
	setp.ne.s32 	%p16, %r320, %r21;
	add.s32 	%r320, %r320, 1;
	@%p16 bra 	$L__BB0_12;
$L__BB0_16:
	add.s32 	%r319, %r319, 1;
	setp.ne.s32 	%p17, %r319, %r17;
	@%p17 bra 	$L__BB0_10;
$L__BB0_17:
	cvta.to.global.u64 	%rd81, %rd45;
	mul.wide.s32 	%rd82, %r1, 4;
	add.s64 	%rd83, %rd81, %rd82;
	ld.global.u32 	%r30, [%rd83];
	ld.global.u32 	%r157, [%rd13];
	ld.global.u32 	%r158, [%rd13+4];
	cvt.s64.s32 	%rd15, %r157;
	cvt.s64.s32 	%rd16, %r158;
	setp.ge.s32 	%p18, %r157, %r158;
	@%p18 bra 	$L__BB0_33;
	sub.s64 	%rd84, %rd16, %rd15;
	and.b64  	%rd17, %rd84, 3;
	setp.eq.s64 	%p19, %rd17, 0;
	mov.u64 	%rd194, %rd15;
	@%p19 bra 	$L__BB0_23;
	mov.b64 	%rd193, 0;
	mov.u64 	%rd194, %rd15;
$L__BB0_20:
	.pragma "nounroll";
	shl.b64 	%rd86, %rd194, 2;
	add.s64 	%rd87, %rd8, %rd86;
	ld.global.f32 	%f1, [%rd87];
	setp.eq.f32 	%p20, %f1, 0f00000000;
	mov.f32 	%f155, 0f461C4000;
	@%p20 bra 	$L__BB0_22;
	sub.s64 	%rd88, %rd194, %rd15;
	shl.b64 	%rd89, %rd88, 2;
	add.s64 	%rd90, %rd1, %rd89;
	ld.global.u32 	%r159, [%rd90];
	mul.lo.s32 	%r160, %r159, %r30;
	cvt.rn.f32.s32 	%f49, %r160;
	div.rn.f32 	%f155, %f1, %f49;
$L__BB0_22:
	shl.b64 	%rd91, %rd194, 2;
	add.s64 	%rd92, %rd3, %rd91;
	st.global.f32 	[%rd92], %f155;
	add.s64 	%rd194, %rd194, 1;
	add.s64 	%rd193, %rd193, 1;
	setp.ne.s64 	%p21, %rd193, %rd17;
	@%p21 bra 	$L__BB0_20;
$L__BB0_23:
	sub.s64 	%rd93, %rd15, %rd16;
	setp.gt.u64 	%p22, %rd93, -4;
	@%p22 bra 	$L__BB0_33;
$L__BB0_24:
	shl.b64 	%rd94, %rd194, 2;
	add.s64 	%rd24, %rd8, %rd94;
	ld.global.f32 	%f4, [%rd24];
	setp.eq.f32 	%p23, %f4, 0f00000000;
	sub.s64 	%rd95, %rd194, %rd15;
	shl.b64 	%rd96, %rd95, 2;
	add.s64 	%rd25, %rd1, %rd96;
	mov.f32 	%f156, 0f461C4000;
	@%p23 bra 	$L__BB0_26;
	ld.global.u32 	%r161, [%rd25];
	mul.lo.s32 	%r162, %r161, %r30;
	cvt.rn.f32.s32 	%f51, %r162;
	div.rn.f32 	%f156, %f4, %f51;
$L__BB0_26:
	shl.b64 	%rd97, %rd194, 2;
	add.s64 	%rd26, %rd3, %rd97;
	st.global.f32 	[%rd26], %f156;
	ld.global.f32 	%f7, [%rd24+4];
	setp.eq.f32 	%p24, %f7, 0f00000000;
	mov.f32 	%f157, 0f461C4000;
	@%p24 bra 	$L__BB0_28;
	ld.global.u32 	%r163, [%rd25+4];
	mul.lo.s32 	%r164, %r163, %r30;
	cvt.rn.f32.s32 	%f53, %r164;
	div.rn.f32 	%f157, %f7, %f53;
$L__BB0_28:
	st.global.f32 	[%rd26+4], %f157;
	ld.global.f32 	%f10, [%rd24+8];
	setp.eq.f32 	%p25, %f10, 0f00000000;
	mov.f32 	%f158, 0f461C4000;
	@%p25 bra 	$L__BB0_30;
	ld.global.u32 	%r165, [%rd25+8];
	mul.lo.s32 	%r166, %r165, %r30;
	cvt.rn.f32.s32 	%f55, %r166;
	div.rn.f32 	%f158, %f10, %f55;
$L__BB0_30:
	st.global.f32 	[%rd26+8], %f158;
	ld.global.f32 	%f13, [%rd24+12];
	setp.eq.f32 	%p26, %f13, 0f00000000;
	mov.f32 	%f159, 0f461C4000;
	@%p26 bra 	$L__BB0_32;
	ld.global.u32 	%r167, [%rd25+12];
	mul.lo.s32 	%r168, %r167, %r30;
	cvt.rn.f32.s32 	%f57, %r168;
	div.rn.f32 	%f159, %f13, %f57;
$L__BB0_32:
	st.global.f32 	[%rd26+12], %f159;
	add.s64 	%rd194, %rd194, 4;
	setp.lt.s64 	%p27, %rd194, %rd16;
	@%p27 bra 	$L__BB0_24;
$L__BB0_33:
	ld.global.u32 	%r322, [%rd12];
	ld.global.u32 	%r32, [%rd12+4];
	setp.ge.s32 	%p28, %r322, %r32;
	cvta.to.global.u64 	%rd98, %rd44;
	mul.wide.s32 	%rd99, %r1, 4;
	add.s64 	%rd28, %rd98, %rd99;
	@%p28 bra 	$L__BB0_57;
	mov.b32 	%r169, 1127219200;
	mov.b32 	%r170, -2147483648;
	mov.b64 	%fd1, {%r170, %r169};
	cvta.to.global.u64 	%rd29, %rd41;
	mov.u64 	%rd105, __cudart_sin_cos_coeffs;
$L__BB0_35:
	mul.wide.s32 	%rd100, %r322, 4;
	add.s64 	%rd30, %rd2, %rd100;
	ld.global.u32 	%r34, [%rd30];
	setp.ge.s32 	%p29, %r34, %r144;
	@%p29 bra 	$L__BB0_56;
	add.s64 	%rd102, %rd29, %rd100;
	ld.global.f32 	%f58, [%rd102];
	cvt.f64.f32 	%fd52, %f58;
	mul.f64 	%fd2, %fd52, 0d3FF921CAC083126F;
	abs.f64 	%fd3, %fd2;
	setp.neu.f64 	%p30, %fd3, 0d7FF0000000000000;
	@%p30 bra 	$L__BB0_38;
	mov.f64 	%fd58, 0d0000000000000000;
	mul.rn.f64 	%fd216, %fd2, %fd58;
	mov.b32 	%r323, 0;
	bra.uni 	$L__BB0_40;
$L__BB0_38:
	mul.f64 	%fd53, %fd2, 0d3FE45F306DC9C883;
	cvt.rni.s32.f64 	%r323, %fd53;
	cvt.rn.f64.s32 	%fd54, %r323;
	fma.rn.f64 	%fd55, %fd54, 0dBFF921FB54442D18, %fd2;
	fma.rn.f64 	%fd56, %fd54, 0dBC91A62633145C00, %fd55;
	fma.rn.f64 	%fd216, %fd54, 0dB97B839A252049C0, %fd56;
	setp.ltu.f64 	%p31, %fd3, 0d41E0000000000000;
	@%p31 bra 	$L__BB0_40;
	{ // callseq 0, 0
	.param .b64 param0;
	st.param.f64 	[param0], %fd2;
	.param .align 16 .b8 retval0[16];
	call.uni (retval0), 
	__internal_trig_reduction_slowpathd, 
	(
	param0
	);
	ld.param.f64 	%fd216, [retval0];
	ld.param.b32 	%r323, [retval0+8];
	} // callseq 0
$L__BB0_40:
	shl.b32 	%r173, %r323, 6;
	cvt.u64.u32 	%rd103, %r173;
	and.b64  	%rd104, %rd103, 64;
	add.s64 	%rd106, %rd105, %rd104;
	mul.rn.f64 	%fd59, %fd216, %fd216;
	and.b32  	%r174, %r323, 1;
	setp.eq.b32 	%p32, %r174, 1;
	selp.f64 	%fd60, 0dBDA8FF8320FD8164, 0d3DE5DB65F9785EBA, %p32;
	ld.global.nc.v2.f64 	{%fd61, %fd62}, [%rd106];
	fma.rn.f64 	%fd63, %fd60, %fd59, %fd61;
	fma.rn.f64 	%fd64, %fd63, %fd59, %fd62;
	ld.global.nc.v2.f64 	{%fd65, %fd66}, [%rd106+16];
	fma.rn.f64 	%fd67, %fd64, %fd59, %fd65;
	fma.rn.f64 	%fd68, %fd67, %fd59, %fd66;
	ld.global.nc.v2.f64 	{%fd69, %fd70}, [%rd106+32];
	fma.rn.f64 	%fd71, %fd68, %fd59, %fd69;
	fma.rn.f64 	%fd72, %fd71, %fd59, %fd70;
	fma.rn.f64 	%fd73, %fd72, %fd216, %fd216;
	fma.rn.f64 	%fd74, %fd72, %fd59, 0d3FF0000000000000;
	selp.f64 	%fd75, %fd74, %fd73, %p32;
	and.b32  	%r175, %r323, 2;
	setp.eq.s32 	%p33, %r175, 0;
	mov.f64 	%fd76, 0d0000000000000000;
	sub.f64 	%fd77, %fd76, %fd75;
	selp.f64 	%fd78, %fd75, %fd77, %p33;
	cvt.rn.f32.f64 	%f16, %fd78;
	cvt.rn.f64.s32 	%fd79, %r34;
	mul.f64 	%fd80, %fd79, 0d3EF4F8B588E368F1;
	sub.f64 	%fd81, %fd79, %fd80;
	cvt.rmi.f64.f64 	%fd82, %fd81;
	cvt.rzi.s32.f64 	%r324, %fd82;
	add.f64 	%fd83, %fd80, %fd79;
	cvt.rpi.f64.f64 	%fd84, %fd83;
	cvt.rzi.s32.f64 	%r39, %fd84;
	sub.s32 	%r176, %r324, %r34;
	abs.s32 	%r177, %r176;
	cvt.rn.f32.s32 	%f59, %r177;
	sub.s32 	%r178, %r39, %r34;
	abs.s32 	%r179, %r178;
	cvt.rn.f32.s32 	%f60, %r179;
	setp.gt.f32 	%p34, %f59, %f60;
	selp.f32 	%f17, %f59, %f60, %p34;
	setp.lt.f32 	%p35, %f17, 0f3F800000;
	setp.gt.s32 	%p36, %r324, %r39;
	or.pred  	%p37, %p35, %p36;
	@%p37 bra 	$L__BB0_56;
	cvt.f64.f32 	%fd8, %f16;
$L__BB0_42:
	mul.wide.s32 	%rd107, %r324, 4;
	add.s64 	%rd108, %rd5, %rd107;
	ld.global.u32 	%r329, [%rd108];
	ld.global.u32 	%r42, [%rd108+4];
	ld.global.u32 	%r181, [%rd30];
	sub.s32 	%r182, %r324, %r181;
	abs.s32 	%r183, %r182;
	cvt.rn.f32.s32 	%f61, %r183;
	div.rn.f32 	%f62, %f61, %f17;
	cvt.f64.f32 	%fd85, %f62;
	mov.f64 	%fd86, 0d4005BF0A8B145703;
	sub.f64 	%fd217, %fd86, %fd85;
	{
	.reg .b32 %temp; 
	mov.b64 	{%temp, %r325}, %fd217;
	}
	{
	.reg .b32 %temp; 
	mov.b64 	{%r326, %temp}, %fd217;
	}
	setp.gt.s32 	%p38, %r325, 1048575;
	mov.b32 	%r327, -1023;
	@%p38 bra 	$L__BB0_44;
	mul.f64 	%fd217, %fd217, 0d4350000000000000;
	{
	.reg .b32 %temp; 
	mov.b64 	{%temp, %r325}, %fd217;
	}
	{
	.reg .b32 %temp; 
	mov.b64 	{%r326, %temp}, %fd217;
	}
	mov.b32 	%r327, -1077;
$L__BB0_44:
	add.s32 	%r185, %r325, -1;
	setp.gt.u32 	%p39, %r185, 2146435070;
	@%p39 bra 	$L__BB0_48;
	shr.u32 	%r188, %r325, 20;
	add.s32 	%r328, %r327, %r188;
	and.b32  	%r189, %r325, 1048575;
	or.b32  	%r190, %r189, 1072693248;
	mov.b64 	%fd218, {%r326, %r190};
	setp.lt.u32 	%p41, %r190, 1073127583;
	@%p41 bra 	$L__BB0_47;
	{
	.reg .b32 %temp; 
	mov.b64 	{%r191, %temp}, %fd218;
	}
	{
	.reg .b32 %temp; 
	mov.b64 	{%temp, %r192}, %fd218;
	}
	add.s32 	%r193, %r192, -1048576;
	mov.b64 	%fd218, {%r191, %r193};
	add.s32 	%r328, %r328, 1;
$L__BB0_47:
	add.f64 	%fd88, %fd218, 0dBFF0000000000000;
	add.f64 	%fd89, %fd218, 0d3FF0000000000000;
	rcp.approx.ftz.f64 	%fd90, %fd89;
	neg.f64 	%fd91, %fd89;
	fma.rn.f64 	%fd92, %fd91, %fd90, 0d3FF0000000000000;
	fma.rn.f64 	%fd93, %fd92, %fd92, %fd92;
	fma.rn.f64 	%fd94, %fd93, %fd90, %fd90;
	mul.f64 	%fd95, %fd88, %fd94;
	fma.rn.f64 	%fd96, %fd88, %fd94, %fd95;
	mul.f64 	%fd97, %fd96, %fd96;
	fma.rn.f64 	%fd98, %fd97, 0d3EB1380B3AE80F1E, 0d3ED0EE258B7A8B04;
	fma.rn.f64 	%fd99, %fd98, %fd97, 0d3EF3B2669F02676F;
	fma.rn.f64 	%fd100, %fd99, %fd97, 0d3F1745CBA9AB0956;
	fma.rn.f64 	%fd101, %fd100, %fd97, 0d3F3C71C72D1B5154;
	fma.rn.f64 	%fd102, %fd101, %fd97, 0d3F624924923BE72D;
	fma.rn.f64 	%fd103, %fd102, %fd97, 0d3F8999999999A3C4;
	fma.rn.f64 	%fd104, %fd103, %fd97, 0d3FB5555555555554;
	sub.f64 	%fd105, %fd88, %fd96;
	add.f64 	%fd106, %fd105, %fd105;
	neg.f64 	%fd107, %fd96;
	fma.rn.f64 	%fd108, %fd107, %fd88, %fd106;
	mul.f64 	%fd109, %fd94, %fd108;
	mul.f64 	%fd110, %fd97, %fd104;
	fma.rn.f64 	%fd111, %fd110, %fd96, %fd109;
	xor.b32  	%r194, %r328, -2147483648;
	mov.b32 	%r195, 1127219200;
	mov.b64 	%fd112, {%r194, %r195};
	sub.f64 	%fd113, %fd112, %fd1;
	fma.rn.f64 	%fd114, %fd113, 0d3FE62E42FEFA39EF, %fd96;
	fma.rn.f64 	%fd115, %fd113, 0dBFE62E42FEFA39EF, %fd114;
	sub.f64 	%fd116, %fd115, %fd96;
	sub.f64 	%fd117, %fd111, %fd116;
	fma.rn.f64 	%fd118, %fd113, 0d3C7ABC9E3B39803F, %fd117;
	add.f64 	%fd219, %fd114, %fd118;
	bra.uni 	$L__BB0_49;
$L__BB0_48:
	fma.rn.f64 	%fd87, %fd217, 0d7FF0000000000000, 0d7FF0000000000000;
	{
	.reg .b32 %temp; 
	mov.b64 	{%temp, %r186}, %fd217;
	}
	and.b32  	%r187, %r186, 2147483647;
	setp.eq.s32 	%p40, %r187, 0;
	selp.f64 	%fd219, 0dFFF0000000000000, %fd87, %p40;
$L__BB0_49:
	setp.ge.s32 	%p42, %r329, %r42;
	@%p42 bra 	$L__BB0_55;
	cvt.rn.f32.f64 	%f63, %fd219;
	mul.f32 	%f64, %f16, %f63;
	cvt.f64.f32 	%fd119, %f64;
	mul.f64 	%fd18, %fd119, 0d3FF004189374BC6A;
$L__BB0_51:
	mul.wide.s32 	%rd109, %r329, 4;
	add.s64 	%rd110, %rd4, %rd109;
	ld.global.u32 	%r54, [%rd110];
	ld.global.u32 	%r196, [%rd28];
	setp.ge.s32 	%p43, %r54, %r196;
	@%p43 bra 	$L__BB0_54;
	ld.global.u32 	%r197, [%rd13];
	add.s32 	%r55, %r54, %r197;
	ld.global.u32 	%r198, [%rd13+4];
	setp.ge.s32 	%p44, %r55, %r198;
	@%p44 bra 	$L__BB0_55;
	mul.wide.s32 	%rd111, %r55, 4;
	add.s64 	%rd112, %rd3, %rd111;
	ld.global.f32 	%f65, [%rd112];
	mul.f32 	%f66, %f65, 0f41C80000;
	mov.f32 	%f67, 0f3F800000;
	sub.f32 	%f68, %f67, %f66;
	add.f32 	%f69, %f68, 0f41C80000;
	cvt.f64.f32 	%fd120, %f69;
	fma.rn.f64 	%fd121, %fd120, 0d3F50624DD2F1A9FC, %fd8;
	div.rn.f64 	%fd122, %fd18, %fd121;
	add.s64 	%rd113, %rd9, %rd111;
	ld.global.f32 	%f70, [%rd113];
	cvt.f64.f32 	%fd123, %f70;
	add.f64 	%fd124, %fd122, %fd123;
	cvt.rn.f32.f64 	%f71, %fd124;
	st.global.f32 	[%rd113], %f71;
$L__BB0_54:
	add.s32 	%r329, %r329, 1;
	setp.ne.s32 	%p45, %r329, %r42;
	@%p45 bra 	$L__BB0_51;
$L__BB0_55:
	setp.ne.s32 	%p46, %r324, %r39;
	add.s32 	%r324, %r324, 1;
	@%p46 bra 	$L__BB0_42;
$L__BB0_56:
	add.s32 	%r322, %r322, 1;
	setp.ne.s32 	%p47, %r322, %r32;
	@%p47 bra 	$L__BB0_35;
$L__BB0_57:
	ld.global.u32 	%r330, [%rd14];
	ld.global.u32 	%r60, [%rd14+4];
	setp.ge.s32 	%p48, %r330, %r60;
	@%p48 bra 	$L__BB0_81;
	ld.param.u64 	%rd188, [_Z17compute_ion_matchPiS_iS_S_PfS0_S_S_iS0_S_lS_S_S0_S0_S_S_S_fS0_iS0_fS__param_6];
	mov.b32 	%r199, 1127219200;
	mov.b32 	%r200, -2147483648;
	mov.b64 	%fd19, {%r200, %r199};
	cvta.to.global.u64 	%rd31, %rd188;
	mov.u64 	%rd119, __cudart_sin_cos_coeffs;
$L__BB0_59:
	mul.wide.s32 	%rd114, %r330, 4;
	add.s64 	%rd32, %rd6, %rd114;
	ld.global.u32 	%r62, [%rd32];
	setp.ge.s32 	%p49, %r62, %r144;
	@%p49 bra 	$L__BB0_80;
	add.s64 	%rd116, %rd31, %rd114;
	ld.global.f32 	%f72, [%rd116];
	cvt.f64.f32 	%fd125, %f72;
	mul.f64 	%fd20, %fd125, 0d3FF921CAC083126F;
	abs.f64 	%fd21, %fd20;
	setp.neu.f64 	%p50, %fd21, 0d7FF0000000000000;
	@%p50 bra 	$L__BB0_62;
	mov.f64 	%fd131, 0d0000000000000000;
	mul.rn.f64 	%fd220, %fd20, %fd131;
	mov.b32 	%r331, 0;
	bra.uni 	$L__BB0_64;
$L__BB0_62:
	mul.f64 	%fd126, %fd20, 0d3FE45F306DC9C883;
	cvt.rni.s32.f64 	%r331, %fd126;
	cvt.rn.f64.s32 	%fd127, %r331;
	fma.rn.f64 	%fd128, %fd127, 0dBFF921FB54442D18, %fd20;
	fma.rn.f64 	%fd129, %fd127, 0dBC91A62633145C00, %fd128;
	fma.rn.f64 	%fd220, %fd127, 0dB97B839A252049C0, %fd129;
	setp.ltu.f64 	%p51, %fd21, 0d41E0000000000000;
	@%p51 bra 	$L__BB0_64;
	{ // callseq 1, 0
	.param .b64 param0;
	st.param.f64 	[param0], %fd20;
	.param .align 16 .b8 retval0[16];
	call.uni (retval0), 
	__internal_trig_reduction_slowpathd, 
	(
	param0
	);
	ld.param.f64 	%fd220, [retval0];
	ld.param.b32 	%r331, [retval0+8];
	} // callseq 1
$L__BB0_64:
	shl.b32 	%r203, %r331, 6;
	cvt.u64.u32 	%rd117, %r203;
	and.b64  	%rd118, %rd117, 64;
	add.s64 	%rd120, %rd119, %rd118;
	mul.rn.f64 	%fd132, %fd220, %fd220;
	and.b32  	%r204, %r331, 1;
	setp.eq.b32 	%p52, %r204, 1;
	selp.f64 	%fd133, 0dBDA8FF8320FD8164, 0d3DE5DB65F9785EBA, %p52;
	ld.global.nc.v2.f64 	{%fd134, %fd135}, [%rd120];
	fma.rn.f64 	%fd136, %fd133, %fd132, %fd134;
	fma.rn.f64 	%fd137, %fd136, %fd132, %fd135;
	ld.global.nc.v2.f64 	{%fd138, %fd139}, [%rd120+16];
	fma.rn.f64 	%fd140, %fd137, %fd132, %fd138;
	fma.rn.f64 	%fd141, %fd140, %fd132, %fd139;
	ld.global.nc.v2.f64 	{%fd142, %fd143}, [%rd120+32];
	fma.rn.f64 	%fd144, %fd141, %fd132, %fd142;
	fma.rn.f64 	%fd145, %fd144, %fd132, %fd143;
	fma.rn.f64 	%fd146, %fd145, %fd220, %fd220;
	fma.rn.f64 	%fd147, %fd145, %fd132, 0d3FF0000000000000;
	selp.f64 	%fd148, %fd147, %fd146, %p52;
	and.b32  	%r205, %r331, 2;
	setp.eq.s32 	%p53, %r205, 0;
	mov.f64 	%fd149, 0d0000000000000000;
	sub.f64 	%fd150, %fd149, %fd148;
	selp.f64 	%fd151, %fd148, %fd150, %p53;
	cvt.rn.f32.f64 	%f18, %fd151;
	cvt.rn.f64.s32 	%fd152, %r62;
	mul.f64 	%fd153, %fd152, 0d3EF4F8B588E368F1;
	sub.f64 	%fd154, %fd152, %fd153;
	cvt.rmi.f64.f64 	%fd155, %fd154;
	cvt.rzi.s32.f64 	%r332, %fd155;
	add.f64 	%fd156, %fd153, %fd152;
	cvt.rpi.f64.f64 	%fd157, %fd156;
	cvt.rzi.s32.f64 	%r67, %fd157;
	sub.s32 	%r206, %r332, %r62;
	abs.s32 	%r207, %r206;
	cvt.rn.f32.s32 	%f73, %r207;
	sub.s32 	%r208, %r67, %r62;
	abs.s32 	%r209, %r208;
	cvt.rn.f32.s32 	%f74, %r209;
	setp.gt.f32 	%p54, %f73, %f74;
	selp.f32 	%f19, %f73, %f74, %p54;
	setp.lt.f32 	%p55, %f19, 0f3F800000;
	setp.gt.s32 	%p56, %r332, %r67;
	or.pred  	%p57, %p55, %p56;
	@%p57 bra 	$L__BB0_80;
	cvt.f64.f32 	%fd26, %f18;
$L__BB0_66:
	mul.wide.s32 	%rd121, %r332, 4;
	add.s64 	%rd122, %rd5, %rd121;
	ld.global.u32 	%r338, [%rd122];
	ld.global.u32 	%r70, [%rd122+4];
	ld.global.u32 	%r211, [%rd32];
	sub.s32 	%r212, %r332, %r211;
	abs.s32 	%r213, %r212;
	cvt.rn.f32.s32 	%f75, %r213;
	div.rn.f32 	%f76, %f75, %f19;
	cvt.f64.f32 	%fd158, %f76;
	mov.f64 	%fd159, 0d4005BF0A8B145703;
	sub.f64 	%fd221, %fd159, %fd158;
	{
	.reg .b32 %temp; 
	mov.b64 	{%temp, %r333}, %fd221;
	}
	{
	.reg .b32 %temp; 
	mov.b64 	{%r334, %temp}, %fd221;
	}
	setp.gt.s32 	%p58, %r333, 1048575;
	mov.b32 	%r335, -1023;
	@%p58 bra 	$L__BB0_68;
	mul.f64 	%fd221, %fd221, 0d4350000000000000;
	{
	.reg .b32 %temp; 
	mov.b64 	{%temp, %r333}, %fd221;
	}
	{
	.reg .b32 %temp; 
	mov.b64 	{%r334, %temp}, %fd221;
	}
	mov.b32 	%r335, -1077;
$L__BB0_68:
	add.s32 	%r215, %r333, -1;
	setp.gt.u32 	%p59, %r215, 2146435070;
	@%p59 bra 	$L__BB0_72;
	shr.u32 	%r218, %r333, 20;
	add.s32 	%r336, %r335, %r218;
	and.b32  	%r219, %r333, 1048575;
	or.b32  	%r220, %r219, 1072693248;
	mov.b64 	%fd222, {%r334, %r220};
	setp.lt.u32 	%p61, %r220, 1073127583;
	@%p61 bra 	$L__BB0_71;
	{
	.reg .b32 %temp; 
	mov.b64 	{%r221, %temp}, %fd222;
	}
	{
	.reg .b32 %temp; 
	mov.b64 	{%temp, %r222}, %fd222;
	}
	add.s32 	%r223, %r222, -1048576;
	mov.b64 	%fd222, {%r221, %r223};
	add.s32 	%r336, %r336, 1;
$L__BB0_71:
	add.f64 	%fd161, %fd222, 0dBFF0000000000000;
	add.f64 	%fd162, %fd222, 0d3FF0000000000000;
	rcp.approx.ftz.f64 	%fd163, %fd162;
	neg.f64 	%fd164, %fd162;
	fma.rn.f64 	%fd165, %fd164, %fd163, 0d3FF0000000000000;
	fma.rn.f64 	%fd166, %fd165, %fd165, %fd165;
	fma.rn.f64 	%fd167, %fd166, %fd163, %fd163;
	mul.f64 	%fd168, %fd161, %fd167;
	fma.rn.f64 	%fd169, %fd161, %fd167, %fd168;
	mul.f64 	%fd170, %fd169, %fd169;
	fma.rn.f64 	%fd171, %fd170, 0d3EB1380B3AE80F1E, 0d3ED0EE258B7A8B04;
	fma.rn.f64 	%fd172, %fd171, %fd170, 0d3EF3B2669F02676F;
	fma.rn.f64 	%fd173, %fd172, %fd170, 0d3F1745CBA9AB0956;
	fma.rn.f64 	%fd174, %fd173, %fd170, 0d3F3C71C72D1B5154;
	fma.rn.f64 	%fd175, %fd174, %fd170, 0d3F624924923BE72D;
	fma.rn.f64 	%fd176, %fd175, %fd170, 0d3F8999999999A3C4;
	fma.rn.f64 	%fd177, %fd176, %fd170, 0d3FB5555555555554;
	sub.f64 	%fd178, %fd161, %fd169;
	add.f64 	%fd179, %fd178, %fd178;
	neg.f64 	%fd180, %fd169;
	fma.rn.f64 	%fd181, %fd180, %fd161, %fd179;
	mul.f64 	%fd182, %fd167, %fd181;
	mul.f64 	%fd183, %fd170, %fd177;
	fma.rn.f64 	%fd184, %fd183, %fd169, %fd182;
	xor.b32  	%r224, %r336, -2147483648;
	mov.b32 	%r225, 1127219200;
	mov.b64 	%fd185, {%r224, %r225};
	sub.f64 	%fd186, %fd185, %fd19;
	fma.rn.f64 	%fd187, %fd186, 0d3FE62E42FEFA39EF, %fd169;
	fma.rn.f64 	%fd188, %fd186, 0dBFE62E42FEFA39EF, %fd187;
	sub.f64 	%fd189, %fd188, %fd169;
	sub.f64 	%fd190, %fd184, %fd189;
	fma.rn.f64 	%fd191, %fd186, 0d3C7ABC9E3B39803F, %fd190;
	add.f64 	%fd223, %fd187, %fd191;
	bra.uni 	$L__BB0_73;
$L__BB0_72:
	fma.rn.f64 	%fd160, %fd221, 0d7FF0000000000000, 0d7FF0000000000000;
	{
	.reg .b32 %temp; 
	mov.b64 	{%temp, %r216}, %fd221;
	}
	and.b32  	%r217, %r216, 2147483647;
	setp.eq.s32 	%p60, %r217, 0;
	selp.f64 	%fd223, 0dFFF0000000000000, %fd160, %p60;
$L__BB0_73:
	setp.ge.s32 	%p62, %r338, %r70;
	@%p62 bra 	$L__BB0_79;
	cvt.rn.f32.f64 	%f77, %fd223;
	mul.f32 	%f78, %f18, %f77;
	cvt.f64.f32 	%fd192, %f78;
	mul.f64 	%fd36, %fd192, 0d3FF004189374BC6A;
	sub.s32 	%r337, %r338, %r70;
$L__BB0_75:
	mul.wide.s32 	%rd123, %r338, 4;
	add.s64 	%rd124, %rd4, %rd123;
	ld.global.u32 	%r84, [%rd124];
	ld.global.u32 	%r226, [%rd28];
	setp.ge.s32 	%p63, %r84, %r226;
	@%p63 bra 	$L__BB0_78;
	ld.global.u32 	%r227, [%rd13];
	add.s32 	%r85, %r84, %r227;
	ld.global.u32 	%r228, [%rd13+4];
	setp.ge.s32 	%p64, %r85, %r228;
	@%p64 bra 	$L__BB0_79;
	mul.wide.s32 	%rd125, %r85, 4;
	add.s64 	%rd126, %rd3, %rd125;
	ld.global.f32 	%f79, [%rd126];
	mul.f32 	%f80, %f79, 0f41C80000;
	mov.f32 	%f81, 0f3F800000;
	sub.f32 	%f82, %f81, %f80;
	add.f32 	%f83, %f82, 0f41C80000;
	cvt.f64.f32 	%fd193, %f83;
	fma.rn.f64 	%fd194, %fd193, 0d3F50624DD2F1A9FC, %fd26;
	div.rn.f64 	%fd195, %fd36, %fd194;
	add.s64 	%rd127, %rd9, %rd125;
	ld.global.f32 	%f84, [%rd127];
	cvt.f64.f32 	%fd196, %f84;
	add.f64 	%fd197, %fd195, %fd196;
	cvt.rn.f32.f64 	%f85, %fd197;
	st.global.f32 	[%rd127], %f85;
$L__BB0_78:
	add.s32 	%r338, %r338, 1;
	add.s32 	%r337, %r337, 1;
	setp.ne.s32 	%p65, %r337, 0;
	@%p65 bra 	$L__BB0_75;
$L__BB0_79:
	setp.ne.s32 	%p66, %r332, %r67;
	add.s32 	%r332, %r332, 1;
	@%p66 bra 	$L__BB0_66;
$L__BB0_80:
	add.s32 	%r330, %r330, 1;
	setp.ne.s32 	%p67, %r330, %r60;
	@%p67 bra 	$L__BB0_59;
$L__BB0_81:
	ld.global.u32 	%r356, [%rd13];
	ld.global.u32 	%r355, [%rd13+4];
	setp.ge.s32 	%p68, %r356, %r355;
	mov.b32 	%r354, -1;
	@%p68 bra 	$L__BB0_94;
	sub.s32 	%r92, %r355, %r356;
	and.b32  	%r93, %r92, 15;
	sub.s32 	%r232, %r356, %r355;
	setp.gt.u32 	%p69, %r232, -16;
	mov.f32 	%f161, 0fBF800000;
	mov.b32 	%r354, -1;
	mov.u32 	%r343, %r356;
	@%p69 bra 	$L__BB0_85;
	and.b32  	%r234, %r92, -16;
	neg.s32 	%r339, %r234;
	mov.f32 	%f161, 0fBF800000;
	mov.b32 	%r354, -1;
	mov.u32 	%r343, %r356;
$L__BB0_84:
	.pragma "nounroll";
	mul.wide.s32 	%rd128, %r343, 4;
	add.s64 	%rd129, %rd9, %rd128;
	ld.global.f32 	%f88, [%rd129];
	setp.gt.f32 	%p70, %f88, %f161;
	selp.f32 	%f89, %f88, %f161, %p70;
	selp.b32 	%r235, %r343, %r354, %p70;
	ld.global.f32 	%f90, [%rd129+4];
	setp.gt.f32 	%p71, %f90, %f89;
	selp.f32 	%f91, %f90, %f89, %p71;
	add.s32 	%r236, %r343, 1;
	selp.b32 	%r237, %r236, %r235, %p71;
	ld.global.f32 	%f92, [%rd129+8];
	setp.gt.f32 	%p72, %f92, %f91;
	selp.f32 	%f93, %f92, %f91, %p72;
	add.s32 	%r238, %r343, 2;
	selp.b32 	%r239, %r238, %r237, %p72;
	ld.global.f32 	%f94, [%rd129+12];
	setp.gt.f32 	%p73, %f94, %f93;
	selp.f32 	%f95, %f94, %f93, %p73;
	add.s32 	%r240, %r343, 3;
	selp.b32 	%r241, %r240, %r239, %p73;
	ld.global.f32 	%f96, [%rd129+16];
	setp.gt.f32 	%p74, %f96, %f95;
	selp.f32 	%f97, %f96, %f95, %p74;
	add.s32 	%r242, %r343, 4;
	selp.b32 	%r243, %r242, %r241, %p74;
	ld.global.f32 	%f98, [%rd129+20];
	setp.gt.f32 	%p75, %f98, %f97;
	selp.f32 	%f99, %f98, %f97, %p75;
	add.s32 	%r244, %r343, 5;
	selp.b32 	%r245, %r244, %r243, %p75;
	ld.global.f32 	%f100, [%rd129+24];
	setp.gt.f32 	%p76, %f100, %f99;
	selp.f32 	%f101, %f100, %f99, %p76;
	add.s32 	%r246, %r343, 6;
	selp.b32 	%r247, %r246, %r245, %p76;
	ld.global.f32 	%f102, [%rd129+28];
	setp.gt.f32 	%p77, %f102, %f101;
	selp.f32 	%f103, %f102, %f101, %p77;
	add.s32 	%r248, %r343, 7;
	selp.b32 	%r249, %r248, %r247, %p77;
	ld.global.f32 	%f104, [%rd129+32];
	setp.gt.f32 	%p78, %f104, %f103;
	selp.f32 	%f105, %f104, %f103, %p78;
	add.s32 	%r250, %r343, 8;
	selp.b32 	%r251, %r250, %r249, %p78;
	ld.global.f32 	%f106, [%rd129+36];
	setp.gt.f32 	%p79, %f106, %f105;
	selp.f32 	%f107, %f106, %f105, %p79;
	add.s32 	%r252, %r343, 9;
	selp.b32 	%r253, %r252, %r251, %p79;
	ld.global.f32 	%f108, [%rd129+40];
	setp.gt.f32 	%p80, %f108, %f107;
	selp.f32 	%f109, %f108, %f107, %p80;
	add.s32 	%r254, %r343, 10;
	selp.b32 	%r255, %r254, %r253, %p80;
	ld.global.f32 	%f110, [%rd129+44];
	setp.gt.f32 	%p81, %f110, %f109;
	selp.f32 	%f111, %f110, %f109, %p81;
	add.s32 	%r256, %r343, 11;
	selp.b32 	%r257, %r256, %r255, %p81;
	ld.global.f32 	%f112, [%rd129+48];
	setp.gt.f32 	%p82, %f112, %f111;
	selp.f32 	%f113, %f112, %f111, %p82;
	add.s32 	%r258, %r343, 12;
	selp.b32 	%r259, %r258, %r257, %p82;
	ld.global.f32 	%f114, [%rd129+52];
	setp.gt.f32 	%p83, %f114, %f113;
	selp.f32 	%f115, %f114, %f113, %p83;
	add.s32 	%r260, %r343, 13;
	selp.b32 	%r261, %r260, %r259, %p83;
	ld.global.f32 	%f116, [%rd129+56];
	setp.gt.f32 	%p84, %f116, %f115;
	selp.f32 	%f117, %f116, %f115, %p84;
	add.s32 	%r262, %r343, 14;
	selp.b32 	%r263, %r262, %r261, %p84;
	ld.global.f32 	%f118, [%rd129+60];
	setp.gt.f32 	%p85, %f118, %f117;
	selp.f32 	%f161, %f118, %f117, %p85;
	add.s32 	%r264, %r343, 15;
	selp.b32 	%r354, %r264, %r263, %p85;
	add.s32 	%r343, %r343, 16;
	add.s32 	%r339, %r339, 16;
	setp.ne.s32 	%p86, %r339, 0;
	@%p86 bra 	$L__BB0_84;
$L__BB0_85:
	setp.eq.s32 	%p87, %r93, 0;
	@%p87 bra 	$L__BB0_94;
	and.b32  	%r105, %r92, 7;
	setp.lt.u32 	%p88, %r93, 8;
	@%p88 bra 	$L__BB0_88;
	mul.wide.s32 	%rd130, %r343, 4;
	add.s64 	%rd131, %rd9, %rd130;
	ld.global.f32 	%f119, [%rd131];
	setp.gt.f32 	%p89, %f119, %f161;
	selp.f32 	%f120, %f119, %f161, %p89;
	selp.b32 	%r266, %r343, %r354, %p89;
	add.s32 	%r267, %r343, 1;
	ld.global.f32 	%f121, [%rd131+4];
	setp.gt.f32 	%p90, %f121, %f120;
	selp.f32 	%f122, %f121, %f120, %p90;
	selp.b32 	%r268, %r267, %r266, %p90;
	add.s32 	%r269, %r343, 2;
	ld.global.f32 	%f123, [%rd131+8];
	setp.gt.f32 	%p91, %f123, %f122;
	selp.f32 	%f124, %f123, %f122, %p91;
	selp.b32 	%r270, %r269, %r268, %p91;
	add.s32 	%r271, %r343, 3;
	ld.global.f32 	%f125, [%rd131+12];
	setp.gt.f32 	%p92, %f125, %f124;
	selp.f32 	%f126, %f125, %f124, %p92;
	selp.b32 	%r272, %r271, %r270, %p92;
	add.s32 	%r273, %r343, 4;
	ld.global.f32 	%f127, [%rd131+16];
	setp.gt.f32 	%p93, %f127, %f126;
	selp.f32 	%f128, %f127, %f126, %p93;
	selp.b32 	%r274, %r273, %r272, %p93;
	add.s32 	%r275, %r343, 5;
	ld.global.f32 	%f129, [%rd131+20];
	setp.gt.f32 	%p94, %f129, %f128;
	selp.f32 	%f130, %f129, %f128, %p94;
	selp.b32 	%r276, %r275, %r274, %p94;
	add.s32 	%r277, %r343, 6;
	ld.global.f32 	%f131, [%rd131+24];
	setp.gt.f32 	%p95, %f131, %f130;
	selp.f32 	%f132, %f131, %f130, %p95;
	selp.b32 	%r278, %r277, %r276, %p95;
	add.s32 	%r279, %r343, 7;
	ld.global.f32 	%f133, [%rd131+28];
	setp.gt.f32 	%p96, %f133, %f132;
	selp.f32 	%f161, %f133, %f132, %p96;
	selp.b32 	%r354, %r279, %r278, %p96;
	add.s32 	%r343, %r343, 8;
$L__BB0_88:
	setp.eq.s32 	%p97, %r105, 0;
	@%p97 bra 	$L__BB0_94;
	and.b32  	%r111, %r92, 3;
	setp.lt.u32 	%p98, %r105, 4;
	@%p98 bra 	$L__BB0_91;
	mul.wide.s32 	%rd132, %r343, 4;
	add.s64 	%rd133, %rd9, %rd132;
	ld.global.f32 	%f134, [%rd133];
	setp.gt.f32 	%p99, %f134, %f161;
	selp.f32 	%f135, %f134, %f161, %p99;
	selp.b32 	%r281, %r343, %r354, %p99;
	add.s32 	%r282, %r343, 1;
	ld.global.f32 	%f136, [%rd133+4];
	setp.gt.f32 	%p100, %f136, %f135;
	selp.f32 	%f137, %f136, %f135, %p100;
	selp.b32 	%r283, %r282, %r281, %p100;
	add.s32 	%r284, %r343, 2;
	ld.global.f32 	%f138, [%rd133+8];
	setp.gt.f32 	%p101, %f138, %f137;
	selp.f32 	%f139, %f138, %f137, %p101;
	selp.b32 	%r285, %r284, %r283, %p101;
	add.s32 	%r286, %r343, 3;
	ld.global.f32 	%f140, [%rd133+12];
	setp.gt.f32 	%p102, %f140, %f139;
	selp.f32 	%f161, %f140, %f139, %p102;
	selp.b32 	%r354, %r286, %r285, %p102;
	add.s32 	%r343, %r343, 4;
$L__BB0_91:
	setp.eq.s32 	%p103, %r111, 0;
	@%p103 bra 	$L__BB0_94;
	neg.s32 	%r351, %r111;
$L__BB0_93:
	.pragma "nounroll";
	mul.wide.s32 	%rd134, %r343, 4;
	add.s64 	%rd135, %rd9, %rd134;
	ld.global.f32 	%f141, [%rd135];
	setp.gt.f32 	%p104, %f141, %f161;
	selp.f32 	%f161, %f141, %f161, %p104;
	selp.b32 	%r354, %r343, %r354, %p104;
	add.s32 	%r343, %r343, 1;
	add.s32 	%r351, %r351, 1;
	setp.ne.s32 	%p105, %r351, 0;
	@%p105 bra 	$L__BB0_93;
$L__BB0_94:
	setp.eq.s32 	%p106, %r354, -1;
	mul.wide.s32 	%rd136, %r1, 4;
	add.s64 	%rd33, %rd10, %rd136;
	@%p106 bra 	$L__BB0_96;
	st.global.u32 	[%rd33], %r354;
	ld.global.u32 	%r356, [%rd13];
	ld.global.u32 	%r355, [%rd13+4];
$L__BB0_96:
	setp.ne.s32 	%p107, %r1, 210;
	@%p107 bra 	$L__BB0_98;
	st.local.v2.u32 	[%rd11], {%r356, %r355};
	mov.u64 	%rd137, $str;
	cvta.global.u64 	%rd138, %rd137;
	add.u64 	%rd139, %SP, 0;
	{ // callseq 2, 0
	.param .b64 param0;
	st.param.b64 	[param0], %rd138;
	.param .b64 param1;
	st.param.b64 	[param1], %rd139;
	.param .b32 retval0;
	call.uni (retval0), 
	vprintf, 
	(
	param0, 
	param1
	);
	ld.param.b32 	%r287, [retval0];
	} // callseq 2
	ld.global.u32 	%r289, [%rd10+840];
	mul.wide.s32 	%rd140, %r289, 4;
	add.s64 	%rd141, %rd9, %rd140;
	ld.global.f32 	%f142, [%rd141];
	cvt.f64.f32 	%fd198, %f142;
	st.local.f64 	[%rd11], %fd198;
	mov.u64 	%rd142, $str$1;
	cvta.global.u64 	%rd143, %rd142;
	{ // callseq 3, 0
	.param .b64 param0;
	st.param.b64 	[param0], %rd143;
	.param .b64 param1;
	st.param.b64 	[param1], %rd139;
	.param .b32 retval0;
	call.uni (retval0), 
	vprintf, 
	(
	param0, 
	param1
	);
	ld.param.b32 	%r290, [retval0];
	} // callseq 3
$L__BB0_98:
	setp.ge.s32 	%p108, %r356, %r355;
	mov.b32 	%r364, 0;
	@%p108 bra 	$L__BB0_122;
	ld.param.u64 	%rd191, [_Z17compute_ion_matchPiS_iS_S_PfS0_S_S_iS0_S_lS_S_S0_S0_S_S_S_fS0_iS0_fS__param_25];
	ld.param.u64 	%rd190, [_Z17compute_ion_matchPiS_iS_S_PfS0_S_S_iS0_S_lS_S_S0_S0_S_S_S_fS0_iS0_fS__param_23];
	cvta.to.global.u64 	%rd34, %rd191;
	cvta.to.global.u64 	%rd144, %rd190;
	add.s64 	%rd35, %rd144, %rd136;
	cvt.f64.f32 	%fd37, %f43;
	mov.b32 	%r364, 0;
	mov.u64 	%rd151, $str$2;
	add.u64 	%rd153, %SP, 0;
	mov.u64 	%rd154, $str$3;
	mov.u32 	%r357, %r356;
$L__BB0_100:
	mul.wide.s32 	%rd146, %r357, 4;
	add.s64 	%rd36, %rd9, %rd146;
	ld.global.f32 	%f166, [%rd36];
	ld.global.u32 	%r294, [%rd33];
	mul.wide.s32 	%rd147, %r294, 4;
	add.s64 	%rd148, %rd9, %rd147;
	ld.global.f32 	%f144, [%rd148];
	mul.f32 	%f145, %f144, 0f3F000000;
	setp.leu.f32 	%p109, %f166, %f145;
	@%p109 bra 	$L__BB0_121;
	add.s64 	%rd150, %rd8, %rd146;
	ld.global.f32 	%f146, [%rd150];
	setp.leu.f32 	%p110, %f146, %f42;
	@%p110 bra 	$L__BB0_121;
	setp.ne.s32 	%p111, %r1, 210;
	@%p111 bra 	$L__BB0_104;
	cvt.f64.f32 	%fd199, %f168;
	st.local.f64 	[%rd11], %fd199;
	cvta.global.u64 	%rd152, %rd151;
	{ // callseq 4, 0
	.param .b64 param0;
	st.param.b64 	[param0], %rd152;
	.param .b64 param1;
	st.param.b64 	[param1], %rd153;
	.param .b32 retval0;
	call.uni (retval0), 
	vprintf, 
	(
	param0, 
	param1
	);
	ld.param.b32 	%r295, [retval0];
	} // callseq 4
	ld.global.f32 	%f166, [%rd36];
	cvt.f64.f32 	%fd200, %f166;
	st.local.f64 	[%rd11], %fd200;
	cvta.global.u64 	%rd155, %rd154;
	{ // callseq 5, 0
	.param .b64 param0;
	st.param.b64 	[param0], %rd155;
	.param .b64 param1;
	st.param.b64 	[param1], %rd153;
	.param .b32 retval0;
	call.uni (retval0), 
	vprintf, 
	(
	param0, 
	param1
	);
	ld.param.b32 	%r297, [retval0];
	} // callseq 5
$L__BB0_104:
	setp.ne.s32 	%p112, %r1, 210;
	sub.s32 	%r299, %r357, %r356;
	mul.wide.s32 	%rd156, %r299, 4;
	add.s64 	%rd157, %rd7, %rd156;
	ld.global.f32 	%f168, [%rd157];
	ld.global.f32 	%f147, [%rd35];
	cvt.f64.f32 	%fd201, %f147;
	mul.f64 	%fd202, %fd201, 0d3EF4F8B588E368F1;
	sub.f64 	%fd203, %fd201, %fd202;
	sub.f64 	%fd204, %fd203, %fd37;
	cvt.f64.f32 	%fd38, %f168;
	sub.f64 	%fd205, %fd204, %fd38;
	cvt.rn.f32.f64 	%f34, %fd205;
	add.f64 	%fd206, %fd202, %fd201;
	sub.f64 	%fd207, %fd206, %fd37;
	sub.f64 	%fd208, %fd207, %fd38;
	cvt.rn.f32.f64 	%f35, %fd208;
	@%p112 bra 	$L__BB0_106;
	cvt.f64.f32 	%fd209, %f34;
	cvt.f64.f32 	%fd210, %f35;
	st.local.f64 	[%rd11], %fd209;
	st.local.f64 	[%rd11+8], %fd210;
	mov.u64 	%rd158, $str$4;
	cvta.global.u64 	%rd159, %rd158;
	add.u64 	%rd160, %SP, 0;
	{ // callseq 6, 0
	.param .b64 param0;
	st.param.b64 	[param0], %rd159;
	.param .b64 param1;
	st.param.b64 	[param1], %rd160;
	.param .b32 retval0;
	call.uni (retval0), 
	vprintf, 
	(
	param0, 
	param1
	);
	ld.param.b32 	%r300, [retval0];
	} // callseq 6
$L__BB0_106:
	setp.gt.f32 	%p113, %f34, 0f45BB8000;
	setp.lt.f32 	%p114, %f35, 0f43FA0000;
	or.pred  	%p115, %p113, %p114;
	@%p115 bra 	$L__BB0_121;
	setp.lt.f32 	%p116, %f34, 0f43FA0000;
	selp.f32 	%f36, 0f43FA0000, %f34, %p116;
	setp.gt.f32 	%p117, %f35, 0f45BB8000;
	selp.f32 	%f37, 0f45BB8000, %f35, %p117;
	cvt.rzi.s32.f32 	%r302, %f36;
	mul.wide.s32 	%rd161, %r302, 4;
	add.s64 	%rd162, %rd34, %rd161;
	ld.global.u32 	%r362, [%rd162+-4];
	cvt.rzi.s32.f32 	%r303, %f37;
	mul.wide.s32 	%rd163, %r303, 4;
	add.s64 	%rd164, %rd34, %rd163;
	ld.global.u32 	%r132, [%rd164];
	setp.le.s32 	%p118, %r362, %r132;
	@%p118 bra 	$L__BB0_109;
	cvt.f64.f32 	%fd211, %f36;
	st.local.f64 	[%rd11], %fd211;
	st.local.v2.u32 	[%rd11+8], {%r362, %r132};
	st.local.v2.u32 	[%rd11+16], {%r1, %r357};
	mov.u64 	%rd165, $str$5;
	cvta.global.u64 	%rd166, %rd165;
	add.u64 	%rd167, %SP, 0;
	{ // callseq 7, 0
	.param .b64 param0;
	st.param.b64 	[param0], %rd166;
	.param .b64 param1;
	st.param.b64 	[param1], %rd167;
	.param .b32 retval0;
	call.uni (retval0), 
	vprintf, 
	(
	param0, 
	param1
	);
	ld.param.b32 	%r304, [retval0];
	} // callseq 7
$L__BB0_109:
	setp.gt.s32 	%p119, %r362, %r145;
	@%p119 bra 	$L__BB0_120;
	cvt.f64.f32 	%fd39, %f36;
$L__BB0_111:
	mov.u32 	%r136, %r362;
	mul.wide.s32 	%rd168, %r136, 4;
	add.s64 	%rd37, %rd7, %rd168;
	ld.global.f32 	%f167, [%rd37];
	setp.gt.f32 	%p120, %f167, %f37;
	@%p120 bra 	$L__BB0_121;
	add.s32 	%r137, %r136, %r356;
	setp.lt.s32 	%p121, %r137, %r355;
	@%p121 bra 	$L__BB0_114;
	ld.global.f32 	%f148, [%rd35];
	cvt.f64.f32 	%fd212, %f148;
	st.local.f64 	[%rd11], %fd212;
	st.local.f64 	[%rd11+8], %fd38;
	st.local.f64 	[%rd11+16], %fd39;
	st.local.v2.u32 	[%rd11+24], {%r136, %r355};
	st.local.v2.u32 	[%rd11+32], {%r1, %r357};
	mov.u64 	%rd169, $str$7;
	cvta.global.u64 	%rd170, %rd169;
	add.u64 	%rd171, %SP, 0;
	{ // callseq 8, 0
	.param .b64 param0;
	st.param.b64 	[param0], %rd170;
	.param .b64 param1;
	st.param.b64 	[param1], %rd171;
	.param .b32 retval0;
	call.uni (retval0), 
	vprintf, 
	(
	param0, 
	param1
	);
	ld.param.b32 	%r306, [retval0];
	} // callseq 8
	ld.global.f32 	%f167, [%rd37];
$L__BB0_114:
	setp.lt.f32 	%p122, %f167, %f36;
	@%p122 bra 	$L__BB0_119;
	mul.wide.s32 	%rd172, %r137, 4;
	add.s64 	%rd38, %rd9, %rd172;
	ld.global.f32 	%f149, [%rd38];
	add.f32 	%f150, %f166, %f149;
	ld.global.u32 	%r308, [%rd33];
	mul.wide.s32 	%rd173, %r308, 4;
	add.s64 	%rd174, %rd9, %rd173;
	ld.global.f32 	%f151, [%rd174];
	setp.ltu.f32 	%p123, %f150, %f151;
	@%p123 bra 	$L__BB0_119;
	setp.ne.s32 	%p124, %r1, 210;
	@%p124 bra 	$L__BB0_118;
	st.local.v2.u32 	[%rd11], {%r136, %r132};
	mov.u64 	%rd175, $str$8;
	cvta.global.u64 	%rd176, %rd175;
	add.u64 	%rd177, %SP, 0;
	{ // callseq 9, 0
	.param .b64 param0;
	st.param.b64 	[param0], %rd176;
	.param .b64 param1;
	st.param.b64 	[param1], %rd177;
	.param .b32 retval0;
	call.uni (retval0), 
	vprintf, 
	(
	param0, 
	param1
	);
	ld.param.b32 	%r309, [retval0];
	} // callseq 9
	ld.global.f32 	%f152, [%rd38];
	add.f32 	%f153, %f166, %f152;
	cvt.f64.f32 	%fd213, %f153;
	ld.global.u32 	%r311, [%rd10+840];
	mul.wide.s32 	%rd178, %r311, 4;
	add.s64 	%rd179, %rd9, %rd178;
	ld.global.f32 	%f154, [%rd179];
	cvt.f64.f32 	%fd214, %f154;
	st.local.f64 	[%rd11], %fd213;
	st.local.f64 	[%rd11+8], %fd214;
	mov.u64 	%rd180, $str$9;
	cvta.global.u64 	%rd181, %rd180;
	{ // callseq 10, 0
	.param .b64 param0;
	st.param.b64 	[param0], %rd181;
	.param .b64 param1;
	st.param.b64 	[param1], %rd177;
	.param .b32 retval0;
	call.uni (retval0), 
	vprintf, 
	(
	param0, 
	param1
	);
	ld.param.b32 	%r312, [retval0];
	} // callseq 10
$L__BB0_118:
	add.s32 	%r364, %r364, 1;
$L__BB0_119:
	add.s32 	%r362, %r136, 1;
	setp.eq.s32 	%p125, %r136, %r145;
	@%p125 bra 	$L__BB0_120;
	bra.uni 	$L__BB0_111;
$L__BB0_120:
	cvt.f64.f32 	%fd215, %f36;
	st.local.f64 	[%rd11], %fd215;
	st.local.v2.u32 	[%rd11+8], {%r362, %r145};
	st.local.v2.u32 	[%rd11+16], {%r1, %r357};
	mov.u64 	%rd182, $str$6;
	cvta.global.u64 	%rd183, %rd182;
	add.u64 	%rd184, %SP, 0;
	{ // callseq 11, 0
	.param .b64 param0;
	st.param.b64 	[param0], %rd183;
	.param .b64 param1;
	st.param.b64 	[param1], %rd184;
	.param .b32 retval0;
	call.uni (retval0), 
	vprintf, 
	(
	param0, 
	param1
	);
	ld.param.b32 	%r314, [retval0];
	} // callseq 11
$L__BB0_121:
	add.s32 	%r357, %r357, 1;
	setp.ne.s32 	%p126, %r357, %r355;
	@%p126 bra 	$L__BB0_100;
$L__BB0_122:
	ld.param.u64 	%rd189, [_Z17compute_ion_matchPiS_iS_S_PfS0_S_S_iS0_S_lS_S_S0_S0_S_S_S_fS0_iS0_fS__param_19];
	cvta.to.global.u64 	%rd185, %rd189;
	mul.wide.s32 	%rd186, %r1, 4;
	add.s64 	%rd187, %rd185, %rd186;
	st.global.u32 	[%rd187], %r364;
$L__BB0_123:
	ret;

}
	// .globl	_Z23get_valid_candidate_numPfPsPiiS1_sS1_S_iS_fS1_
.visible .entry _Z23get_valid_candidate_numPfPsPiiS1_sS1_S_iS_fS1_(
	.param .u64 .ptr .align 1 _Z23get_valid_candidate_numPfPsPiiS1_sS1_S_iS_fS1__param_0,
	.param .u64 .ptr .align 1 _Z23get_valid_candidate_numPfPsPiiS1_sS1_S_iS_fS1__param_1,
	.param .u64 .ptr .align 1 _Z23get_valid_candidate_numPfPsPiiS1_sS1_S_iS_fS1__param_2,
	.param .u32 _Z23get_valid_candidate_numPfPsPiiS1_sS1_S_iS_fS1__param_3,
	.param .u64 .ptr .align 1 _Z23get_valid_candidate_numPfPsPiiS1_sS1_S_iS_fS1__param_4,
	.param .u16 _Z23get_valid_candidate_numPfPsPiiS1_sS1_S_iS_fS1__param_5,
	.param .u64 .ptr .align 1 _Z23get_valid_candidate_numPfPsPiiS1_sS1_S_iS_fS1__param_6,
	.param .u64 .ptr .align 1 _Z23get_valid_candidate_numPfPsPiiS1_sS1_S_iS_fS1__param_7,
	.param .u32 _Z23get_valid_candidate_numPfPsPiiS1_sS1_S_iS_fS1__param_8,
	.param .u64 .ptr .align 1 _Z23get_valid_candidate_numPfPsPiiS1_sS1_S_iS_fS1__param_9,
	.param .f32 _Z23get_valid_candidate_numPfPsPiiS1_sS1_S_iS_fS1__param_10,
	.param .u64 .ptr .align 1 _Z23get_valid_candidate_numPfPsPiiS1_sS1_S_iS_fS1__param_11
)
{
	.local .align 8 .b8 	__local_depot1[24];
	.reg .b64 	%SP;
	.reg .b64 	%SPL;
	.reg .pred 	%p<16>;
	.reg .b16 	%rs<4>;
	.reg .b32 	%r<38>;
	.reg .b32 	%f<18>;
	.reg .b64 	%rd<58>;
	.reg .b64 	%fd<15>;

	mov.u64 	%SPL, __local_depot1;
	cvta.local.u64 	%SP, %SPL;
	ld.param.u64 	%rd12, [_Z23get_valid_candidate_numPfPsPiiS1_sS1_S_iS_fS1__param_0];
	ld.param.u64 	%rd7, [_Z23get_valid_candidate_numPfPsPiiS1_sS1_S_iS_fS1__param_2];
	ld.param.u32 	%r15, [_Z23get_valid_candidate_numPfPsPiiS1_sS1_S_iS_fS1__param_3];
	ld.param.u64 	%rd13, [_Z23get_valid_candidate_numPfPsPiiS1_sS1_S_iS_fS1__param_7];
	ld.param.u32 	%r14, [_Z23get_valid_candidate_numPfPsPiiS1_sS1_S_iS_fS1__param_8];
	cvta.to.global.u64 	%rd1, %rd13;
	cvta.to.global.u64 	%rd2, %rd12;
	mov.u32 	%r16, %ntid.x;
	mov.u32 	%r17, %ctaid.x;
	mov.u32 	%r18, %tid.x;
	mad.lo.s32 	%r1, %r16, %r17, %r18;
	add.s32 	%r19, %r1, 1;
	setp.ge.s32 	%p1, %r19, %r15;
	@%p1 bra 	$L__BB1_16;
	cvta.to.global.u64 	%rd14, %rd7;
	mul.wide.s32 	%rd15, %r1, 4;
	add.s64 	%rd16, %rd14, %rd15;
	ld.global.u32 	%r2, [%rd16];
	ld.global.u32 	%r3, [%rd16+4];
	setp.ge.s32 	%p2, %r2, %r3;
	@%p2 bra 	$L__BB1_16;
	ld.param.f32 	%f16, [_Z23get_valid_candidate_numPfPsPiiS1_sS1_S_iS_fS1__param_10];
	ld.param.u64 	%rd56, [_Z23get_valid_candidate_numPfPsPiiS1_sS1_S_iS_fS1__param_9];
	ld.param.u64 	%rd55, [_Z23get_valid_candidate_numPfPsPiiS1_sS1_S_iS_fS1__param_6];
	ld.param.u64 	%rd54, [_Z23get_valid_candidate_numPfPsPiiS1_sS1_S_iS_fS1__param_4];
	cvta.to.global.u64 	%rd17, %rd54;
	add.s64 	%rd3, %rd17, %rd15;
	cvta.to.global.u64 	%rd19, %rd56;
	add.s64 	%rd4, %rd19, %rd15;
	cvt.f64.f32 	%fd1, %f16;
	cvta.to.global.u64 	%rd20, %rd55;
	add.s64 	%rd5, %rd20, %rd15;
	mov.b32 	%r37, 0;
	add.u64 	%rd30, %SP, 0;
	mov.u32 	%r33, %r2;
$L__BB1_3:
	mul.wide.s32 	%rd21, %r33, 4;
	add.s64 	%rd22, %rd2, %rd21;
	ld.global.f32 	%f17, [%rd22];
	ld.global.u32 	%r21, [%rd3];
	mul.wide.s32 	%rd23, %r21, 4;
	add.s64 	%rd24, %rd2, %rd23;
	ld.global.f32 	%f10, [%rd24];
	mul.f32 	%f11, %f10, 0f3F000000;
	setp.leu.f32 	%p3, %f17, %f11;
	@%p3 bra 	$L__BB1_15;
	ld.param.u16 	%rs3, [_Z23get_valid_candidate_numPfPsPiiS1_sS1_S_iS_fS1__param_5];
	ld.param.u64 	%rd53, [_Z23get_valid_candidate_numPfPsPiiS1_sS1_S_iS_fS1__param_1];
	cvta.to.global.u64 	%rd25, %rd53;
	mul.wide.s32 	%rd26, %r33, 2;
	add.s64 	%rd27, %rd25, %rd26;
	ld.global.u16 	%rs2, [%rd27];
	setp.le.s16 	%p4, %rs2, %rs3;
	@%p4 bra 	$L__BB1_15;
	sub.s32 	%r22, %r33, %r2;
	mul.wide.s32 	%rd28, %r22, 4;
	add.s64 	%rd29, %rd1, %rd28;
	ld.global.f32 	%f12, [%rd29];
	ld.global.f32 	%f13, [%rd4];
	cvt.f64.f32 	%fd2, %f13;
	mul.f64 	%fd3, %fd2, 0d3EF4F8B588E368F1;
	sub.f64 	%fd4, %fd2, %fd3;
	sub.f64 	%fd5, %fd4, %fd1;
	cvt.f64.f32 	%fd6, %f12;
	sub.f64 	%fd7, %fd5, %fd6;
	cvt.rn.f32.f64 	%f2, %fd7;
	add.f64 	%fd8, %fd3, %fd2;
	sub.f64 	%fd9, %fd8, %fd1;
	sub.f64 	%fd10, %fd9, %fd6;
	cvt.rn.f32.f64 	%f3, %fd10;
	setp.leu.f32 	%p5, %f2, 0f45BB8000;
	setp.geu.f32 	%p6, %f3, 0f43FA0000;
	and.pred  	%p7, %p5, %p6;
	@%p7 bra 	$L__BB1_7;
	cvt.f64.f32 	%fd11, %f2;
	cvt.f64.f32 	%fd12, %f3;
	cvta.to.local.u64 	%rd31, %rd30;
	st.local.f64 	[%rd31], %fd11;
	st.local.f64 	[%rd31+8], %fd12;
	st.local.v2.u32 	[%rd31+16], {%r1, %r33};
	mov.u64 	%rd32, $str$10;
	cvta.global.u64 	%rd33, %rd32;
	{ // callseq 12, 0
	.param .b64 param0;
	st.param.b64 	[param0], %rd33;
	.param .b64 param1;
	st.param.b64 	[param1], %rd30;
	.param .b32 retval0;
	call.uni (retval0), 
	vprintf, 
	(
	param0, 
	param1
	);
	ld.param.b32 	%r23, [retval0];
	} // callseq 12
$L__BB1_7:
	ld.param.u64 	%rd57, [_Z23get_valid_candidate_numPfPsPiiS1_sS1_S_iS_fS1__param_11];
	setp.lt.f32 	%p8, %f2, 0f43FA0000;
	selp.f32 	%f4, 0f43FA0000, %f2, %p8;
	setp.gt.f32 	%p9, %f3, 0f45BB8000;
	selp.f32 	%f5, 0f45BB8000, %f3, %p9;
	cvt.rzi.s32.f32 	%r25, %f4;
	cvta.to.global.u64 	%rd34, %rd57;
	mul.wide.s32 	%rd35, %r25, 4;
	add.s64 	%rd36, %rd34, %rd35;
	ld.global.u32 	%r35, [%rd36+-4];
	cvt.rzi.s32.f32 	%r26, %f5;
	mul.wide.s32 	%rd37, %r26, 4;
	add.s64 	%rd38, %rd34, %rd37;
	ld.global.u32 	%r7, [%rd38];
	setp.le.s32 	%p10, %r35, %r7;
	@%p10 bra 	$L__BB1_9;
	cvt.f64.f32 	%fd13, %f4;
	cvta.to.local.u64 	%rd40, %rd30;
	st.local.f64 	[%rd40], %fd13;
	st.local.v2.u32 	[%rd40+8], {%r35, %r7};
	st.local.v2.u32 	[%rd40+16], {%r1, %r33};
	mov.u64 	%rd41, $str$5;
	cvta.global.u64 	%rd42, %rd41;
	{ // callseq 13, 0
	.param .b64 param0;
	st.param.b64 	[param0], %rd42;
	.param .b64 param1;
	st.param.b64 	[param1], %rd30;
	.param .b32 retval0;
	call.uni (retval0), 
	vprintf, 
	(
	param0, 
	param1
	);
	ld.param.b32 	%r27, [retval0];
	} // callseq 13
$L__BB1_9:
	setp.le.s32 	%p11, %r35, %r14;
	@%p11 bra 	$L__BB1_11;
	cvt.f64.f32 	%fd14, %f4;
	cvta.to.local.u64 	%rd44, %rd30;
	st.local.f64 	[%rd44], %fd14;
	st.local.v2.u32 	[%rd44+8], {%r35, %r14};
	st.local.v2.u32 	[%rd44+16], {%r1, %r33};
	mov.u64 	%rd45, $str$6;
	cvta.global.u64 	%rd46, %rd45;
	{ // callseq 14, 0
	.param .b64 param0;
	st.param.b64 	[param0], %rd46;
	.param .b64 param1;
	st.param.b64 	[param1], %rd30;
	.param .b32 retval0;
	call.uni (retval0), 
	vprintf, 
	(
	param0, 
	param1
	);
	ld.param.b32 	%r29, [retval0];
	} // callseq 14
$L__BB1_11:
	mul.wide.s32 	%rd47, %r35, 4;
	add.s64 	%rd48, %rd1, %rd47;
	ld.global.f32 	%f7, [%rd48];
	setp.geu.f32 	%p12, %f7, %f4;
	@%p12 bra 	$L__BB1_13;
	add.s32 	%r35, %r35, 1;
	bra.uni 	$L__BB1_9;
$L__BB1_13:
	setp.gt.f32 	%p13, %f7, %f5;
	@%p13 bra 	$L__BB1_15;
	add.s64 	%rd50, %rd2, %rd47;
	ld.global.f32 	%f14, [%rd50];
	add.f32 	%f17, %f17, %f14;
	ld.global.u32 	%r31, [%rd3];
	mul.wide.s32 	%rd51, %r31, 4;
	add.s64 	%rd52, %rd2, %rd51;
	ld.global.f32 	%f15, [%rd52];
	setp.ge.f32 	%p14, %f17, %f15;
	selp.u32 	%r32, 1, 0, %p14;
	add.s32 	%r37, %r37, %r32;
	bra.uni 	$L__BB1_9;
$L__BB1_15:
	st.global.u32 	[%rd5], %r37;
	add.s32 	%r33, %r33, 1;
	setp.ne.s32 	%p15, %r33, %r3;
	@%p15 bra 	$L__BB1_3;
$L__BB1_16:
	ret;

}
	// .globl	_Z13get_candidatePfS_PiiS0_fS_S0_S0_S0_S_iS_fS0_
.visible .entry _Z13get_candidatePfS_PiiS0_fS_S0_S0_S0_S_iS_fS0_(
	.param .u64 .ptr .align 1 _Z13get_candidatePfS_PiiS0_fS_S0_S0_S0_S_iS_fS0__param_0,
	.param .u64 .ptr .align 1 _Z13get_candidatePfS_PiiS0_fS_S0_S0_S0_S_iS_fS0__param_1,
	.param .u64 .ptr .align 1 _Z13get_candidatePfS_PiiS0_fS_S0_S0_S0_S_iS_fS0__param_2,
	.param .u32 _Z13get_candidatePfS_PiiS0_fS_S0_S0_S0_S_iS_fS0__param_3,
	.param .u64 .ptr .align 1 _Z13get_candidatePfS_PiiS0_fS_S0_S0_S0_S_iS_fS0__param_4,
	.param .f32 _Z13get_candidatePfS_PiiS0_fS_S0_S0_S0_S_iS_fS0__param_5,
	.param .u64 .ptr .align 1 _Z13get_candidatePfS_PiiS0_fS_S0_S0_S0_S_iS_fS0__param_6,
	.param .u64 .ptr .align 1 _Z13get_candidatePfS_PiiS0_fS_S0_S0_S0_S_iS_fS0__param_7,
	.param .u64 .ptr .align 1 _Z13get_candidatePfS_PiiS0_fS_S0_S0_S0_S_iS_fS0__param_8,
	.param .u64 .ptr .align 1 _Z13get_candidatePfS_PiiS0_fS_S0_S0_S0_S_iS_fS0__param_9,
	.param .u64 .ptr .align 1 _Z13get_candidatePfS_PiiS0_fS_S0_S0_S0_S_iS_fS0__param_10,
	.param .u32 _Z13get_candidatePfS_PiiS0_fS_S0_S0_S0_S_iS_fS0__param_11,
	.param .u64 .ptr .align 1 _Z13get_candidatePfS_PiiS0_fS_S0_S0_S0_S_iS_fS0__param_12,
	.param .f32 _Z13get_candidatePfS_PiiS0_fS_S0_S0_S0_S_iS_fS0__param_13,
	.param .u64 .ptr .align 1 _Z13get_candidatePfS_PiiS0_fS_S0_S0_S0_S_iS_fS0__param_14
)
{
	.local .align 8 .b8 	__local_depot2[40];
	.reg .b64 	%SP;
	.reg .b64 	%SPL;
	.reg .pred 	%p<21>;
	.reg .b32 	%r<49>;
	.reg .b32 	%f<23>;
	.reg .b64 	%rd<74>;
	.reg .b64 	%fd<15>;

	mov.u64 	%SPL, __local_depot2;
	cvta.local.u64 	%SP, %SPL;
	ld.param.u64 	%rd19, [_Z13get_candidatePfS_PiiS0_fS_S0_S0_S0_S_iS_fS0__param_0];
	ld.param.u64 	%rd11, [_Z13get_candidatePfS_PiiS0_fS_S0_S0_S0_S_iS_fS0__param_2];
	ld.param.u32 	%r22, [_Z13get_candidatePfS_PiiS0_fS_S0_S0_S0_S_iS_fS0__param_3];
	ld.param.u64 	%rd16, [_Z13get_candidatePfS_PiiS0_fS_S0_S0_S0_S_iS_fS0__param_9];
	ld.param.u64 	%rd20, [_Z13get_candidatePfS_PiiS0_fS_S0_S0_S0_S_iS_fS0__param_10];
	ld.param.u32 	%r21, [_Z13get_candidatePfS_PiiS0_fS_S0_S0_S0_S_iS_fS0__param_11];
	cvta.to.global.u64 	%rd1, %rd20;
	cvta.to.global.u64 	%rd2, %rd19;
	add.u64 	%rd3, %SPL, 0;
	mov.u32 	%r23, %ntid.x;
	mov.u32 	%r24, %ctaid.x;
	mov.u32 	%r25, %tid.x;
	mad.lo.s32 	%r1, %r23, %r24, %r25;
	add.s32 	%r26, %r1, 1;
	setp.ge.s32 	%p1, %r26, %r22;
	@%p1 bra 	$L__BB2_14;
	cvta.to.global.u64 	%rd22, %rd11;
	cvta.to.global.u64 	%rd23, %rd16;
	mul.wide.s32 	%rd24, %r1, 4;
	add.s64 	%rd25, %rd22, %rd24;
	ld.global.u32 	%r2, [%rd25];
	ld.global.u32 	%r3, [%rd25+4];
	add.s64 	%rd26, %rd23, %rd24;
	ld.global.u32 	%r47, [%rd26];
	ld.global.u32 	%r5, [%rd26+4];
	setp.ge.s32 	%p2, %r2, %r3;
	@%p2 bra 	$L__BB2_12;
	ld.param.f32 	%f21, [_Z13get_candidatePfS_PiiS0_fS_S0_S0_S0_S_iS_fS0__param_13];
	ld.param.u64 	%rd72, [_Z13get_candidatePfS_PiiS0_fS_S0_S0_S0_S_iS_fS0__param_12];
	ld.param.u64 	%rd71, [_Z13get_candidatePfS_PiiS0_fS_S0_S0_S0_S_iS_fS0__param_8];
	ld.param.u64 	%rd70, [_Z13get_candidatePfS_PiiS0_fS_S0_S0_S0_S_iS_fS0__param_7];
	ld.param.u64 	%rd69, [_Z13get_candidatePfS_PiiS0_fS_S0_S0_S0_S_iS_fS0__param_6];
	ld.param.u64 	%rd68, [_Z13get_candidatePfS_PiiS0_fS_S0_S0_S0_S_iS_fS0__param_4];
	cvta.to.global.u64 	%rd27, %rd68;
	add.s64 	%rd4, %rd27, %rd24;
	cvta.to.global.u64 	%rd29, %rd72;
	add.s64 	%rd5, %rd29, %rd24;
	cvt.f64.f32 	%fd1, %f21;
	cvta.to.global.u64 	%rd6, %rd69;
	cvta.to.global.u64 	%rd7, %rd70;
	cvta.to.global.u64 	%rd8, %rd71;
	mov.u32 	%r42, %r2;
$L__BB2_3:
	mul.wide.s32 	%rd30, %r42, 4;
	add.s64 	%rd31, %rd2, %rd30;
	ld.global.f32 	%f1, [%rd31];
	ld.global.u32 	%r27, [%rd4];
	mul.wide.s32 	%rd32, %r27, 4;
	add.s64 	%rd33, %rd2, %rd32;
	ld.global.f32 	%f12, [%rd33];
	mul.f32 	%f13, %f12, 0f3F000000;
	setp.leu.f32 	%p3, %f1, %f13;
	@%p3 bra 	$L__BB2_11;
	ld.param.f32 	%f20, [_Z13get_candidatePfS_PiiS0_fS_S0_S0_S0_S_iS_fS0__param_5];
	ld.param.u64 	%rd67, [_Z13get_candidatePfS_PiiS0_fS_S0_S0_S0_S_iS_fS0__param_1];
	cvta.to.global.u64 	%rd34, %rd67;
	mul.wide.s32 	%rd35, %r42, 4;
	add.s64 	%rd36, %rd34, %rd35;
	ld.global.f32 	%f14, [%rd36];
	setp.leu.f32 	%p4, %f14, %f20;
	@%p4 bra 	$L__BB2_11;
	setp.ge.s32 	%p5, %r47, %r5;
	@%p5 bra 	$L__BB2_12;
	sub.s32 	%r28, %r42, %r2;
	mul.wide.s32 	%rd37, %r28, 4;
	add.s64 	%rd38, %rd1, %rd37;
	ld.global.f32 	%f15, [%rd38];
	ld.global.f32 	%f16, [%rd5];
	cvt.f64.f32 	%fd3, %f16;
	mul.f64 	%fd4, %fd3, 0d3EF4F8B588E368F1;
	sub.f64 	%fd5, %fd3, %fd4;
	sub.f64 	%fd6, %fd5, %fd1;
	cvt.f64.f32 	%fd2, %f15;
	sub.f64 	%fd7, %fd6, %fd2;
	cvt.rn.f32.f64 	%f2, %fd7;
	add.f64 	%fd8, %fd4, %fd3;
	sub.f64 	%fd9, %fd8, %fd1;
	sub.f64 	%fd10, %fd9, %fd2;
	cvt.rn.f32.f64 	%f3, %fd10;
	setp.gt.f32 	%p6, %f2, 0f45BB8000;
	setp.lt.f32 	%p7, %f3, 0f43FA0000;
	or.pred  	%p8, %p6, %p7;
	@%p8 bra 	$L__BB2_11;
	ld.param.u64 	%rd73, [_Z13get_candidatePfS_PiiS0_fS_S0_S0_S0_S_iS_fS0__param_14];
	setp.lt.f32 	%p9, %f2, 0f43FA0000;
	selp.f32 	%f4, 0f43FA0000, %f2, %p9;
	setp.gt.f32 	%p10, %f3, 0f45BB8000;
	selp.f32 	%f5, 0f45BB8000, %f3, %p10;
	cvt.rzi.s32.f32 	%r29, %f4;
	cvta.to.global.u64 	%rd39, %rd73;
	mul.wide.s32 	%rd40, %r29, 4;
	add.s64 	%rd41, %rd39, %rd40;
	ld.global.u32 	%r45, [%rd41+-4];
	cvt.rzi.s32.f32 	%r30, %f5;
	mul.wide.s32 	%rd42, %r30, 4;
	add.s64 	%rd43, %rd39, %rd42;
	ld.global.u32 	%r9, [%rd43];
	setp.le.s32 	%p11, %r45, %r9;
	@%p11 bra 	$L__BB2_9;
	st.local.v2.u32 	[%rd3], {%r45, %r9};
	st.local.v2.u32 	[%rd3+8], {%r1, %r42};
	mov.u64 	%rd44, $str$11;
	cvta.global.u64 	%rd45, %rd44;
	add.u64 	%rd46, %SP, 0;
	{ // callseq 15, 0
	.param .b64 param0;
	st.param.b64 	[param0], %rd45;
	.param .b64 param1;
	st.param.b64 	[param1], %rd46;
	.param .b32 retval0;
	call.uni (retval0), 
	vprintf, 
	(
	param0, 
	param1
	);
	ld.param.b32 	%r31, [retval0];
	} // callseq 15
	cvt.f64.f32 	%fd11, %f4;
	cvt.f64.f32 	%fd12, %f5;
	st.local.f64 	[%rd3], %fd11;
	st.local.f64 	[%rd3+8], %fd12;
	mov.u64 	%rd47, $str$12;
	cvta.global.u64 	%rd48, %rd47;
	{ // callseq 16, 0
	.param .b64 param0;
	st.param.b64 	[param0], %rd48;
	.param .b64 param1;
	st.param.b64 	[param1], %rd46;
	.param .b32 retval0;
	call.uni (retval0), 
	vprintf, 
	(
	param0, 
	param1
	);
	ld.param.b32 	%r33, [retval0];
	} // callseq 16
$L__BB2_9:
	setp.gt.s32 	%p12, %r45, %r21;
	@%p12 bra 	$L__BB2_10;
	bra.uni 	$L__BB2_15;
$L__BB2_10:
	st.local.v2.u32 	[%rd3], {%r45, %r21};
	st.local.v2.u32 	[%rd3+8], {%r1, %r42};
	mov.u64 	%rd61, $str$13;
	cvta.global.u64 	%rd62, %rd61;
	add.u64 	%rd63, %SP, 0;
	{ // callseq 18, 0
	.param .b64 param0;
	st.param.b64 	[param0], %rd62;
	.param .b64 param1;
	st.param.b64 	[param1], %rd63;
	.param .b32 retval0;
	call.uni (retval0), 
	vprintf, 
	(
	param0, 
	param1
	);
	ld.param.b32 	%r38, [retval0];
	} // callseq 18
$L__BB2_11:
	add.s32 	%r42, %r42, 1;
	setp.ne.s32 	%p19, %r42, %r3;
	@%p19 bra 	$L__BB2_3;
$L__BB2_12:
	setp.ne.s32 	%p20, %r1, 19202;
	@%p20 bra 	$L__BB2_14;
	st.local.u32 	[%rd3], %r47;
	mov.u64 	%rd64, $str$14;
	cvta.global.u64 	%rd65, %rd64;
	add.u64 	%rd66, %SP, 0;
	{ // callseq 19, 0
	.param .b64 param0;
	st.param.b64 	[param0], %rd65;
	.param .b64 param1;
	st.param.b64 	[param1], %rd66;
	.param .b32 retval0;
	call.uni (retval0), 
	vprintf, 
	(
	param0, 
	param1
	);
	ld.param.b32 	%r40, [retval0];
	} // callseq 19
$L__BB2_14:
	ret;
$L__BB2_15:
	mov.u32 	%r12, %r45;
	mul.wide.s32 	%rd49, %r12, 4;
	add.s64 	%rd9, %rd1, %rd49;
	ld.global.f32 	%f22, [%rd9];
	setp.gt.f32 	%p13, %f22, %f5;
	@%p13 bra 	$L__BB2_11;
	add.s32 	%r14, %r12, %r2;
	setp.lt.s32 	%p14, %r14, %r3;
	@%p14 bra 	$L__BB2_18;
	ld.global.f32 	%f17, [%rd5];
	cvt.f64.f32 	%fd13, %f17;
	st.local.f64 	[%rd3], %fd13;
	st.local.f64 	[%rd3+8], %fd2;
	cvt.f64.f32 	%fd14, %f4;
	st.local.f64 	[%rd3+16], %fd14;
	st.local.v2.u32 	[%rd3+24], {%r12, %r3};
	st.local.v2.u32 	[%rd3+32], {%r1, %r42};
	mov.u64 	%rd50, $str$7;
	cvta.global.u64 	%rd51, %rd50;
	add.u64 	%rd52, %SP, 0;
	{ // callseq 17, 0
	.param .b64 param0;
	st.param.b64 	[param0], %rd51;
	.param .b64 param1;
	st.param.b64 	[param1], %rd52;
	.param .b32 retval0;
	call.uni (retval0), 
	vprintf, 
	(
	param0, 
	param1
	);
	ld.param.b32 	%r35, [retval0];
	} // callseq 17
	ld.global.f32 	%f22, [%rd9];
$L__BB2_18:
	setp.lt.f32 	%p15, %f22, %f4;
	@%p15 bra 	$L__BB2_22;
	setp.ge.s32 	%p16, %r47, %r5;
	@%p16 bra 	$L__BB2_11;
	mul.wide.s32 	%rd53, %r14, 4;
	add.s64 	%rd54, %rd2, %rd53;
	ld.global.f32 	%f18, [%rd54];
	add.f32 	%f9, %f1, %f18;
	ld.global.u32 	%r37, [%rd4];
	mul.wide.s32 	%rd55, %r37, 4;
	add.s64 	%rd56, %rd2, %rd55;
	ld.global.f32 	%f19, [%rd56];
	setp.ltu.f32 	%p17, %f9, %f19;
	@%p17 bra 	$L__BB2_22;
	mul.wide.s32 	%rd57, %r47, 4;
	add.s64 	%rd58, %rd6, %rd57;
	st.global.f32 	[%rd58], %f9;
	add.s64 	%rd59, %rd7, %rd57;
	st.global.u32 	[%rd59], %r42;
	add.s64 	%rd60, %rd8, %rd57;
	st.global.u32 	[%rd60], %r12;
	add.s32 	%r47, %r47, 1;
$L__BB2_22:
	add.s32 	%r45, %r12, 1;
	setp.eq.s32 	%p18, %r12, %r21;
	@%p18 bra 	$L__BB2_10;
	bra.uni 	$L__BB2_15;

}
.func  (.param .align 16 .b8 func_retval0[16]) __internal_trig_reduction_slowpathd(
	.param .b64 __internal_trig_reduction_slowpathd_param_0
)
{
	.local .align 8 .b8 	__local_depot3[40];
	.reg .b64 	%SP;
	.reg .b64 	%SPL;
	.reg .pred 	%p<10>;
	.reg .b32 	%r<47>;
	.reg .b64 	%rd<74>;
	.reg .b64 	%fd<5>;

	mov.u64 	%SPL, __local_depot3;
	ld.param.f64 	%fd4, [__internal_trig_reduction_slowpathd_param_0];
	add.u64 	%rd1, %SPL, 0;
	{
	.reg .b32 %temp; 
	mov.b64 	{%temp, %r1}, %fd4;
	}
	shr.u32 	%r2, %r1, 20;
	and.b32  	%r3, %r2, 2047;
	setp.eq.s32 	%p1, %r3, 2047;
	mov.b32 	%r46, 0;
	@%p1 bra 	$L__BB3_9;
	add.s32 	%r20, %r3, -1024;
	mov.b64 	%rd20, %fd4;
	shl.b64 	%rd2, %rd20, 11;
	shr.u32 	%r4, %r20, 6;
	sub.s32 	%r45, 15, %r4;
	sub.s32 	%r21, 19, %r4;
	setp.lt.u32 	%p2, %r20, 128;
	selp.b32 	%r6, 18, %r21, %p2;
	setp.ge.s32 	%p3, %r45, %r6;
	mov.b64 	%rd70, 0;
	@%p3 bra 	$L__BB3_4;
	add.s32 	%r23, %r6, %r4;
	neg.s32 	%r43, %r23;
	or.b64  	%rd3, %rd2, -9223372036854775808;
	mov.b64 	%rd70, 0;
	mov.b32 	%r42, 0;
	mov.u64 	%rd25, __cudart_i2opi_d;
	mov.u32 	%r44, %r45;
$L__BB3_3:
	.pragma "nounroll";
	mul.wide.s32 	%rd22, %r42, 8;
	add.s64 	%rd23, %rd1, %rd22;
	mul.wide.s32 	%rd24, %r44, 8;
	add.s64 	%rd26, %rd25, %rd24;
	ld.global.nc.u64 	%rd27, [%rd26];
	{
	.reg .u32 %r0, %r1, %r2, %r3, %alo, %ahi, %blo, %bhi, %clo, %chi;
	mov.b64 	{%alo,%ahi}, %rd27;
	mov.b64 	{%blo,%bhi}, %rd3;
	mov.b64 	{%clo,%chi}, %rd70;
	mad.lo.cc.u32 	%r0, %alo, %blo, %clo;
	madc.hi.cc.u32 	%r1, %alo, %blo, %chi;
	madc.hi.u32 	%r2, %alo, %bhi, 0;
	mad.lo.cc.u32 	%r1, %alo, %bhi, %r1;
	madc.hi.cc.u32 	%r2, %ahi, %blo, %r2;
	madc.hi.u32 	%r3, %ahi, %bhi, 0;
	mad.lo.cc.u32 	%r1, %ahi, %blo, %r1;
	madc.lo.cc.u32 	%r2, %ahi, %bhi, %r2;
	addc.u32 	%r3, %r3, 0;
	mov.b64 	%rd28, {%r0,%r1};
	mov.b64 	%rd70, {%r2,%r3};
	}
	st.local.u64 	[%rd23], %rd28;
	add.s32 	%r44, %r44, 1;
	add.s32 	%r43, %r43, 1;
	add.s32 	%r42, %r42, 1;
	setp.ne.s32 	%p4, %r43, -15;
	mov.u32 	%r45, %r6;
	@%p4 bra 	$L__BB3_3;
$L__BB3_4:
	cvt.s64.s32 	%rd29, %r45;
	cvt.u64.u32 	%rd30, %r4;
	add.s64 	%rd31, %rd30, %rd29;
	shl.b64 	%rd32, %rd31, 3;
	add.s64 	%rd33, %rd1, %rd32;
	st.local.u64 	[%rd33+-120], %rd70;
	and.b32  	%r15, %r2, 63;
	ld.local.u64 	%rd72, [%rd1+16];
	ld.local.u64 	%rd71, [%rd1+24];
	setp.eq.s32 	%p5, %r15, 0;
	@%p5 bra 	$L__BB3_6;
	shl.b64 	%rd34, %rd71, %r15;
	shr.u64 	%rd35, %rd72, 1;
	xor.b32  	%r24, %r15, 63;
	shr.u64 	%rd36, %rd35, %r24;
	or.b64  	%rd71, %rd34, %rd36;
	ld.local.u64 	%rd37, [%rd1+8];
	shl.b64 	%rd38, %rd72, %r15;
	shr.u64 	%rd39, %rd37, 1;
	shr.u64 	%rd40, %rd39, %r24;
	or.b64  	%rd72, %rd38, %rd40;
$L__BB3_6:
	and.b32  	%r25, %r1, -2147483648;
	shr.u64 	%rd41, %rd71, 62;
	cvt.u32.u64 	%r26, %rd41;
	mov.b64 	{%r27, %r28}, %rd71;
	mov.b64 	{%r29, %r30}, %rd72;
	shf.l.wrap.b32 	%r31, %r30, %r27, 2;
	shf.l.wrap.b32 	%r32, %r27, %r28, 2;
	mov.b64 	%rd42, {%r31, %r32};
	shl.b64 	%rd43, %rd72, 2;
	shr.u64 	%rd44, %rd42, 63;
	cvt.u32.u64 	%r33, %rd44;
	add.s32 	%r34, %r33, %r26;
	setp.eq.s32 	%p6, %r25, 0;
	neg.s32 	%r35, %r34;
	selp.b32 	%r46, %r34, %r35, %p6;
	setp.gt.s64 	%p7, %rd42, -1;
	mov.b64 	%rd45, 0;
	{
	.reg .u32 %r0, %r1, %r2, %r3, %a0, %a1, %a2, %a3, %b0, %b1, %b2, %b3;
	mov.b64 	{%a0,%a1}, %rd45;
	mov.b64 	{%a2,%a3}, %rd45;
	mov.b64 	{%b0,%b1}, %rd43;
	mov.b64 	{%b2,%b3}, %rd42;
	sub.cc.u32 	%r0, %a0, %b0;
	subc.cc.u32 	%r1, %a1, %b1;
	subc.cc.u32 	%r2, %a2, %b2;
	subc.u32 	%r3, %a3, %b3;
	mov.b64 	%rd46, {%r0,%r1};
	mov.b64 	%rd47, {%r2,%r3};
	}
	xor.b32  	%r36, %r25, -2147483648;
	selp.b64 	%rd73, %rd42, %rd47, %p7;
	selp.b64 	%rd14, %rd43, %rd46, %p7;
	selp.b32 	%r17, %r25, %r36, %p7;
	clz.b64 	%r37, %rd73;
	cvt.u64.u32 	%rd15, %r37;
	setp.eq.s32 	%p8, %r37, 0;
	@%p8 bra 	$L__BB3_8;
	cvt.u32.u64 	%r38, %rd15;
	and.b32  	%r39, %r38, 63;
	shl.b64 	%rd48, %rd73, %r39;
	shr.u64 	%rd49, %rd14, 1;
	not.b32 	%r40, %r38;
	and.b32  	%r41, %r40, 63;
	shr.u64 	%rd50, %rd49, %r41;
	or.b64  	%rd73, %rd48, %rd50;
$L__BB3_8:
	mov.b64 	%rd51, -3958705157555305931;
	{
	.reg .u32 %r0, %r1, %r2, %r3, %alo, %ahi, %blo, %bhi;
	mov.b64 	{%alo,%ahi}, %rd73;
	mov.b64 	{%blo,%bhi}, %rd51;
	mul.lo.u32 	%r0, %alo, %blo;
	mul.hi.u32 	%r1, %alo, %blo;
	mad.lo.cc.u32 	%r1, %alo, %bhi, %r1;
	madc.hi.u32 	%r2, %alo, %bhi, 0;
	mad.lo.cc.u32 	%r1, %ahi, %blo, %r1;
	madc.hi.cc.u32 	%r2, %ahi, %blo, %r2;
	madc.hi.u32 	%r3, %ahi, %bhi, 0;
	mad.lo.cc.u32 	%r2, %ahi, %bhi, %r2;
	addc.u32 	%r3, %r3, 0;
	mov.b64 	%rd52, {%r0,%r1};
	mov.b64 	%rd53, {%r2,%r3};
	}
	setp.gt.s64 	%p9, %rd53, 0;
	{
	.reg .u32 %r0, %r1, %r2, %r3, %a0, %a1, %a2, %a3, %b0, %b1, %b2, %b3;
	mov.b64 	{%a0,%a1}, %rd52;
	mov.b64 	{%a2,%a3}, %rd53;
	mov.b64 	{%b0,%b1}, %rd52;
	mov.b64 	{%b2,%b3}, %rd53;
	add.cc.u32 	%r0, %a0, %b0;
	addc.cc.u32 	%r1, %a1, %b1;
	addc.cc.u32 	%r2, %a2, %b2;
	addc.u32 	%r3, %a3, %b3;
	mov.b64 	%rd54, {%r0,%r1};
	mov.b64 	%rd55, {%r2,%r3};
	}
	selp.b64 	%rd56, %rd55, %rd53, %p9;
	selp.s64 	%rd57, -1, 0, %p9;
	sub.s64 	%rd58, %rd57, %rd15;
	cvt.u64.u32 	%rd59, %r17;
	shl.b64 	%rd60, %rd59, 32;
	add.s64 	%rd61, %rd56, 1;
	shr.u64 	%rd62, %rd61, 10;
	add.s64 	%rd63, %rd62, 1;
	shr.u64 	%rd64, %rd63, 1;
	shl.b64 	%rd65, %rd58, 52;
	add.s64 	%rd66, %rd65, %rd64;
	add.s64 	%rd67, %rd66, 4602678819172646912;
	or.b64  	%rd68, %rd67, %rd60;
	mov.b64 	%fd4, %rd68;
$L__BB3_9:
	st.param.f64 	[func_retval0], %fd4;
	st.param.b32 	[func_retval0+8], %r46;
	ret;

}


// ===== COMPILED SASS (sm_100) =====

	.target	sm_100

	.elftype	@"ET_EXEC"


//--------------------- .note.nv.tkinfo           --------------------------
	.section	.note.nv.tkinfo,"",@"SHT_NOTE"
	.sectionflags	@"SHF_NOTE_NV_TKINFO"
	.tkinfo
        /*0018*/ 	.word	0x00000002
        /*0030*/ 	.string	""
        /*0030*/ 	.string	"ptxas"
        /*0030*/ 	.string	"Cuda compilation tools, release 13.0, V13.0.88"
        /*0030*/ 	.string	"Build cuda_13.0.r13.0/compiler.36424714_0"
        /*0030*/ 	.string	"-arch sm_100 -m 64 "



//--------------------- .note.nv.cuinfo           --------------------------
	.section	.note.nv.cuinfo,"",@"SHT_NOTE"
	.sectionflags	@"SHF_NOTE_NV_CUINFO"
        /*0018*/ 	.short	0x0002
        /*001a*/ 	.short	0x0064
        /*001c*/ 	.short	0x0082
	.zero		2


//--------------------- .nv.info                  --------------------------
	.section	.nv.info,"",@"SHT_CUDA_INFO"
	.align	4


	//----- nvinfo : EIATTR_REGCOUNT
	.align		4
        /*0000*/ 	.byte	0x04, 0x2f
        /*0002*/ 	.short	(.L_18 - .L_17)
	.align		4
.L_17:
        /*0004*/ 	.word	index@(_Z17compute_ion_matchPiS_iS_S_PfS0_S_S_iS0_S_lS_S_S0_S0_S_S_S_fS0_iS0_fS_)
        /*0008*/ 	.word	0x00000033


	//----- nvinfo : EIATTR_FRAME_SIZE
	.align		4
.L_18:
        /*000c*/ 	.byte	0x04, 0x11
        /*000e*/ 	.short	(.L_20 - .L_19)
	.align		4
.L_19:
        /*0010*/ 	.word	index@($_Z17compute_ion_matchPiS_iS_S_PfS0_S_S_iS0_S_lS_S_S0_S0_S_S_S_fS0_iS0_fS_$__internal_trig_reduction_slowpathd)
        /*0014*/ 	.word	0x00000050


	//----- nvinfo : EIATTR_FRAME_SIZE
	.align		4
.L_20:
        /*0018*/ 	.byte	0x04, 0x11
        /*001a*/ 	.short	(.L_22 - .L_21)
	.align		4
.L_21:
        /*001c*/ 	.word	index@($__internal_1_$__cuda_sm3x_div_rn_noftz_f32_slowpath)
        /*0020*/ 	.word	0x00000050


	//----- nvinfo : EIATTR_FRAME_SIZE
	.align		4
.L_22:
        /*0024*/ 	.byte	0x04, 0x11
        /*0026*/ 	.short	(.L_24 - .L_23)
	.align		4
.L_23:
        /*0028*/ 	.word	index@($__internal_0_$__cuda_sm20_div_rn_f64_full)
        /*002c*/ 	.word	0x00000050


	//----- nvinfo : EIATTR_FRAME_SIZE
	.align		4
.L_24:
        /*0030*/ 	.byte	0x04, 0x11
        /*0032*/ 	.short	(.L_26 - .L_25)
	.align		4
.L_25:
        /*0034*/ 	.word	index@(_Z17compute_ion_matchPiS_iS_S_PfS0_S_S_iS0_S_lS_S_S0_S0_S_S_S_fS0_iS0_fS_)
        /*0038*/ 	.word	0x00000050


	//----- nvinfo : EIATTR_REGCOUNT
	.align		4
.L_26:
        /*003c*/ 	.byte	0x04, 0x2f
        /*003e*/ 	.short	(.L_28 - .L_27)
	.align		4
.L_27:
        /*0040*/ 	.word	index@(_Z23get_valid_candidate_numPfPsPiiS1_sS1_S_iS_fS1_)
        /*0044*/ 	.word	0x00000026


	//----- nvinfo : EIATTR_FRAME_SIZE
	.align		4
.L_28:
        /*0048*/ 	.byte	0x04, 0x11
        /*004a*/ 	.short	(.L_30 - .L_29)
	.align		4
.L_29:
        /*004c*/ 	.word	index@(_Z23get_valid_candidate_numPfPsPiiS1_sS1_S_iS_fS1_)
        /*0050*/ 	.word	0x00000018


	//----- nvinfo : EIATTR_REGCOUNT
	.align		4
.L_30:
        /*0054*/ 	.byte	0x04, 0x2f
        /*0056*/ 	.short	(.L_32 - .L_31)
	.align		4
.L_31:
        /*0058*/ 	.word	index@(_Z13get_candidatePfS_PiiS0_fS_S0_S0_S0_S_iS_fS0_)
        /*005c*/ 	.word	0x00000028


	//----- nvinfo : EIATTR_FRAME_SIZE
	.align		4
.L_32:
        /*0060*/ 	.byte	0x04, 0x11
        /*0062*/ 	.short	(.L_34 - .L_33)
	.align		4
.L_33:
        /*0064*/ 	.word	index@(_Z13get_candidatePfS_PiiS0_fS_S0_S0_S0_S_iS_fS0_)
        /*0068*/ 	.word	0x00000028


	//----- nvinfo : EIATTR_MIN_STACK_SIZE
	.align		4
.L_34:
        /*006c*/ 	.byte	0x04, 0x12
        /*006e*/ 	.short	(.L_36 - .L_35)
	.align		4
.L_35:
        /*0070*/ 	.word	index@(_Z13get_candidatePfS_PiiS0_fS_S0_S0_S0_S_iS_fS0_)
        /*0074*/ 	.word	0x00000028


	//----- nvinfo : EIATTR_MIN_STACK_SIZE
	.align		4
.L_36:
        /*0078*/ 	.byte	0x04, 0x12
        /*007a*/ 	.short	(.L_38 - .L_37)
	.align		4
.L_37:
        /*007c*/ 	.word	index@(_Z23get_valid_candidate_numPfPsPiiS1_sS1_S_iS_fS1_)
        /*0080*/ 	.word	0x00000018


	//----- nvinfo : EIATTR_MIN_STACK_SIZE
	.align		4
.L_38:
        /*0084*/ 	.byte	0x04, 0x12
        /*0086*/ 	.short	(.L_40 - .L_39)
	.align		4
.L_39:
        /*0088*/ 	.word	index@(_Z17compute_ion_matchPiS_iS_S_PfS0_S_S_iS0_S_lS_S_S0_S0_S_S_S_fS0_iS0_fS_)
        /*008c*/ 	.word	0x00000050
.L_40:


//--------------------- .nv.compat                --------------------------
	.section	.nv.compat,"",@"SHT_CUDA_COMPAT_INFO"
	.align	4
        /*0000*/ 	.byte	0x02, 0x09, 0x00, 0x00, 0x02, 0x02, 0x01, 0x00, 0x02, 0x05, 0x05, 0x00, 0x03, 0x07, 0x01, 0x01
        /*0010*/ 	.byte	0x02, 0x03, 0x00, 0x00, 0x02, 0x06, 0x01, 0x00, 0x04, 0x0b, 0x08, 0x00, 0x01, 0x00, 0x00, 0x00
        /*0020*/ 	.byte	0x00, 0x00, 0x00, 0x00


//--------------------- .nv.info._Z13get_candidatePfS_PiiS0_fS_S0_S0_S0_S_iS_fS0_ --------------------------
	.section	.nv.info._Z13get_candidatePfS_PiiS0_fS_S0_S0_S0_S_iS_fS0_,"",@"SHT_CUDA_INFO"
	.sectionflags	@""
	.align	4


	//----- nvinfo : EIATTR_CUDA_API_VERSION
	.align		4
        /*0000*/ 	.byte	0x04, 0x37
        /*0002*/ 	.short	(.L_42 - .L_41)
.L_41:
        /*0004*/ 	.word	0x00000082


	//----- nvinfo : EIATTR_KPARAM_INFO
	.align		4
.L_42:
        /*0008*/ 	.byte	0x04, 0x17
        /*000a*/ 	.short	(.L_44 - .L_43)
.L_43:
        /*000c*/ 	.word	0x00000000
        /*0010*/ 	.short	0x000e
        /*0012*/ 	.short	0x0070
        /*0014*/ 	.byte	0x00, 0xf5, 0x21, 0x00


	//----- nvinfo : EIATTR_KPARAM_INFO
	.align		4
.L_44:
        /*0018*/ 	.byte	0x04, 0x17
        /*001a*/ 	.short	(.L_46 - .L_45)
.L_45:
        /*001c*/ 	.word	0x00000000
        /*0020*/ 	.short	0x000d
        /*0022*/ 	.short	0x0068
        /*0024*/ 	.byte	0x00, 0xf0, 0x11, 0x00


	//----- nvinfo : EIATTR_KPARAM_INFO
	.align		4
.L_46:
        /*0028*/ 	.byte	0x04, 0x17
        /*002a*/ 	.short	(.L_48 - .L_47)
.L_47:
        /*002c*/ 	.word	0x00000000
        /*0030*/ 	.short	0x000c
        /*0032*/ 	.short	0x0060
        /*0034*/ 	.byte	0x00, 0xf5, 0x21, 0x00


	//----- nvinfo : EIATTR_KPARAM_INFO
	.align		4
.L_48:
        /*0038*/ 	.byte	0x04, 0x17
        /*003a*/ 	.short	(.L_50 - .L_49)
.L_49:
        /*003c*/ 	.word	0x00000000
        /*0040*/ 	.short	0x000b
        /*0042*/ 	.short	0x0058
        /*0044*/ 	.byte	0x00, 0xf0, 0x11, 0x00


	//----- nvinfo : EIATTR_KPARAM_INFO
	.align		4
.L_50:
        /*0048*/ 	.byte	0x04, 0x17
        /*004a*/ 	.short	(.L_52 - .L_51)
.L_51:
        /*004c*/ 	.word	0x00000000
        /*0050*/ 	.short	0x000a
        /*0052*/ 	.short	0x0050
        /*0054*/ 	.byte	0x00, 0xf5, 0x21, 0x00


	//----- nvinfo : EIATTR_KPARAM_INFO
	.align		4
.L_52:
        /*0058*/ 	.byte	0x04, 0x17
        /*005a*/ 	.short	(.L_54 - .L_53)
.L_53:
        /*005c*/ 	.word	0x00000000
        /*0060*/ 	.short	0x0009
        /*0062*/ 	.short	0x0048
        /*0064*/ 	.byte	0x00, 0xf5, 0x21, 0x00


	//----- nvinfo : EIATTR_KPARAM_INFO
	.align		4
.L_54:
        /*0068*/ 	.byte	0x04, 0x17
        /*006a*/ 	.short	(.L_56 - .L_55)
.L_55:
        /*006c*/ 	.word	0x00000000
        /*0070*/ 	.short	0x0008
        /*0072*/ 	.short	0x0040
        /*0074*/ 	.byte	0x00, 0xf5, 0x21, 0x00


	//----- nvinfo : EIATTR_KPARAM_INFO
	.align		4
.L_56:
        /*0078*/ 	.byte	0x04, 0x17
        /*007a*/ 	.short	(.L_58 - .L_57)
.L_57:
        /*007c*/ 	.word	0x00000000
        /*0080*/ 	.short	0x0007
        /*0082*/ 	.short	0x0038
        /*0084*/ 	.byte	0x00, 0xf5, 0x21, 0x00


	//----- nvinfo : EIATTR_KPARAM_INFO
	.align		4
.L_58:
        /*0088*/ 	.byte	0x04, 0x17
        /*008a*/ 	.short	(.L_60 - .L_59)
.L_59:
        /*008c*/ 	.word	0x00000000
        /*0090*/ 	.short	0x0006
        /*0092*/ 	.short	0x0030
        /*0094*/ 	.byte	0x00, 0xf5, 0x21, 0x00


	//----- nvinfo : EIATTR_KPARAM_INFO
	.align		4
.L_60:
        /*0098*/ 	.byte	0x04, 0x17
        /*009a*/ 	.short	(.L_62 - .L_61)
.L_61:
        /*009c*/ 	.word	0x00000000
        /*00a0*/ 	.short	0x0005
        /*00a2*/ 	.short	0x0028
        /*00a4*/ 	.byte	0x00, 0xf0, 0x11, 0x00


	//----- nvinfo : EIATTR_KPARAM_INFO
	.align		4
.L_62:
        /*00a8*/ 	.byte	0x04, 0x17
        /*00aa*/ 	.short	(.L_64 - .L_63)
.L_63:
        /*00ac*/ 	.word	0x00000000
        /*00b0*/ 	.short	0x0004
        /*00b2*/ 	.short	0x0020
        /*00b4*/ 	.byte	0x00, 0xf5, 0x21, 0x00


	//----- nvinfo : EIATTR_KPARAM_INFO
	.align		4
.L_64:
        /*00b8*/ 	.byte	0x04, 0x17
        /*00ba*/ 	.short	(.L_66 - .L_65)
.L_65:
        /*00bc*/ 	.word	0x00000000
        /*00c0*/ 	.short	0x0003
        /*00c2*/ 	.short	0x0018
        /*00c4*/ 	.byte	0x00, 0xf0, 0x11, 0x00


	//----- nvinfo : EIATTR_KPARAM_INFO
	.align		4
.L_66:
        /*00c8*/ 	.byte	0x04, 0x17
        /*00ca*/ 	.short	(.L_68 - .L_67)
.L_67:
        /*00cc*/ 	.word	0x00000000
        /*00d0*/ 	.short	0x0002
        /*00d2*/ 	.short	0x0010
        /*00d4*/ 	.byte	0x00, 0xf5, 0x21, 0x00


	//----- nvinfo : EIATTR_KPARAM_INFO
	.align		4
.L_68:
        /*00d8*/ 	.byte	0x04, 0x17
        /*00da*/ 	.short	(.L_70 - .L_69)
.L_69:
        /*00dc*/ 	.word	0x00000000
        /*00e0*/ 	.short	0x0001
        /*00e2*/ 	.short	0x0008
        /*00e4*/ 	.byte	0x00, 0xf5, 0x21, 0x00


	//----- nvinfo : EIATTR_KPARAM_INFO
	.align		4
.L_70:
        /*00e8*/ 	.byte	0x04, 0x17
        /*00ea*/ 	.short	(.L_72 - .L_71)
.L_71:
        /*00ec*/ 	.word	0x00000000
        /*00f0*/ 	.short	0x0000
        /*00f2*/ 	.short	0x0000
        /*00f4*/ 	.byte	0x00, 0xf5, 0x21, 0x00


	//----- nvinfo : EIATTR_SPARSE_MMA_MASK
	.align		4
.L_72:
        /*00f8*/ 	.byte	0x03, 0x50
        /*00fa*/ 	.short	0x0000


	//----- nvinfo : EIATTR_MAXREG_COUNT
	.align		4
        /*00fc*/ 	.byte	0x03, 0x1b
        /*00fe*/ 	.short	0x00ff


	//----- nvinfo : EIATTR_EXTERNS
	.align		4
        /*0100*/ 	.byte	0x04, 0x0f
        /*0102*/ 	.short	(.L_74 - .L_73)


	//   ....[0]....
	.align		4
.L_73:
        /*0104*/ 	.word	index@(vprintf)


	//----- nvinfo : EIATTR_MERCURY_ISA_VERSION
	.align		4
.L_74:
        /*0108*/ 	.byte	0x03, 0x5f
        /*010a*/ 	.short	0x0101


	//----- nvinfo : EIATTR_VRC_CTA_INIT_COUNT
	.align		4
        /*010c*/ 	.byte	0x02, 0x4a
	.zero		1
	.zero		1


	//----- nvinfo : EIATTR_SYSCALL_OFFSETS
	.align		4
        /*0110*/ 	.byte	0x04, 0x46
        /*0112*/ 	.short	(.L_76 - .L_75)


	//   ....[0]....
.L_75:
        /*0114*/ 	.word	0x000005f0


	//   ....[1]....
        /*0118*/ 	.word	0x000006c0


	//   ....[2]....
        /*011c*/ 	.word	0x000008c0


	//   ....[3]....
        /*0120*/ 	.word	0x00000bc0


	//   ....[4]....
        /*0124*/ 	.word	0x00000ce0


	//----- nvinfo : EIATTR_EXIT_INSTR_OFFSETS
	.align		4
.L_76:
        /*0128*/ 	.byte	0x04, 0x1c
        /*012a*/ 	.short	(.L_78 - .L_77)


	//   ....[0]....
.L_77:
        /*012c*/ 	.word	0x000000d0


	//   ....[1]....
        /*0130*/ 	.word	0x00000c40


	//   ....[2]....
        /*0134*/ 	.word	0x00000cf0


	//----- nvinfo : EIATTR_CRS_STACK_SIZE
	.align		4
.L_78:
        /*0138*/ 	.byte	0x04, 0x1e
        /*013a*/ 	.short	(.L_80 - .L_79)
.L_79:
        /*013c*/ 	.word	0x00000000


	//----- nvinfo : EIATTR_CBANK_PARAM_SIZE
	.align		4
.L_80:
        /*0140*/ 	.byte	0x03, 0x19
        /*0142*/ 	.short	0x0078


	//----- nvinfo : EIATTR_PARAM_CBANK
	.align		4
        /*0144*/ 	.byte	0x04, 0x0a
        /*0146*/ 	.short	(.L_82 - .L_81)
	.align		4
.L_81:
        /*0148*/ 	.word	index@(.nv.constant0._Z13get_candidatePfS_PiiS0_fS_S0_S0_S0_S_iS_fS0_)
        /*014c*/ 	.short	0x0380
        /*014e*/ 	.short	0x0078


	//----- nvinfo : EIATTR_SW_WAR
	.align		4
.L_82:
        /*0150*/ 	.byte	0x04, 0x36
        /*0152*/ 	.short	(.L_84 - .L_83)
.L_83:
        /*0154*/ 	.word	0x00000008
.L_84:


//--------------------- .nv.info._Z23get_valid_candidate_numPfPsPiiS1_sS1_S_iS_fS1_ --------------------------
	.section	.nv.info._Z23get_valid_candidate_numPfPsPiiS1_sS1_S_iS_fS1_,"",@"SHT_CUDA_INFO"
	.sectionflags	@""
	.align	4


	//----- nvinfo : EIATTR_CUDA_API_VERSION
	.align		4
        /*0000*/ 	.byte	0x04, 0x37
        /*0002*/ 	.short	(.L_86 - .L_85)
.L_85:
        /*0004*/ 	.word	0x00000082


	//----- nvinfo : EIATTR_KPARAM_INFO
	.align		4
.L_86:
        /*0008*/ 	.byte	0x04, 0x17
        /*000a*/ 	.short	(.L_88 - .L_87)
.L_87:
        /*000c*/ 	.word	0x00000000
        /*0010*/ 	.short	0x000b
        /*0012*/ 	.short	0x0058
        /*0014*/ 	.byte	0x00, 0xf5, 0x21, 0x00


	//----- nvinfo : EIATTR_KPARAM_INFO
	.align		4
.L_88:
        /*0018*/ 	.byte	0x04, 0x17
        /*001a*/ 	.short	(.L_90 - .L_89)
.L_89:
        /*001c*/ 	.word	0x00000000
        /*0020*/ 	.short	0x000a
        /*0022*/ 	.short	0x0050
        /*0024*/ 	.byte	0x00, 0xf0, 0x11, 0x00


	//----- nvinfo : EIATTR_KPARAM_INFO
	.align		4
.L_90:
        /*0028*/ 	.byte	0x04, 0x17
        /*002a*/ 	.short	(.L_92 - .L_91)
.L_91:
        /*002c*/ 	.word	0x00000000
        /*0030*/ 	.short	0x0009
        /*0032*/ 	.short	0x0048
        /*0034*/ 	.byte	0x00, 0xf5, 0x21, 0x00


	//----- nvinfo : EIATTR_KPARAM_INFO
	.align		4
.L_92:
        /*0038*/ 	.byte	0x04, 0x17
        /*003a*/ 	.short	(.L_94 - .L_93)
.L_93:
        /*003c*/ 	.word	0x00000000
        /*0040*/ 	.short	0x0008
        /*0042*/ 	.short	0x0040
        /*0044*/ 	.byte	0x00, 0xf0, 0x11, 0x00


	//----- nvinfo : EIATTR_KPARAM_INFO
	.align		4
.L_94:
        /*0048*/ 	.byte	0x04, 0x17
        /*004a*/ 	.short	(.L_96 - .L_95)
.L_95:
        /*004c*/ 	.word	0x00000000
        /*0050*/ 	.short	0x0007
        /*0052*/ 	.short	0x0038
        /*0054*/ 	.byte	0x00, 0xf5, 0x21, 0x00


	//----- nvinfo : EIATTR_KPARAM_INFO
	.align		4
.L_96:
        /*0058*/ 	.byte	0x04, 0x17
        /*005a*/ 	.short	(.L_98 - .L_97)
.L_97:
        /*005c*/ 	.word	0x00000000
        /*0060*/ 	.short	0x0006
        /*0062*/ 	.short	0x0030
        /*0064*/ 	.byte	0x00, 0xf5, 0x21, 0x00


	//----- nvinfo : EIATTR_KPARAM_INFO
	.align		4
.L_98:
        /*0068*/ 	.byte	0x04, 0x17
        /*006a*/ 	.short	(.L_100 - .L_99)
.L_99:
        /*006c*/ 	.word	0x00000000
        /*0070*/ 	.short	0x0005
        /*0072*/ 	.short	0x0028
        /*0074*/ 	.byte	0x00, 0xf0, 0x09, 0x00


	//----- nvinfo : EIATTR_KPARAM_INFO
	.align		4
.L_100:
        /*0078*/ 	.byte	0x04, 0x17
        /*007a*/ 	.short	(.L_102 - .L_101)
.L_101:
        /*007c*/ 	.word	0x00000000
        /*0080*/ 	.short	0x0004
        /*0082*/ 	.short	0x0020
        /*0084*/ 	.byte	0x00, 0xf5, 0x21, 0x00


	//----- nvinfo : EIATTR_KPARAM_INFO
	.align		4
.L_102:
        /*0088*/ 	.byte	0x04, 0x17
        /*008a*/ 	.short	(.L_104 - .L_103)
.L_103:
        /*008c*/ 	.word	0x00000000
        /*0090*/ 	.short	0x0003
        /*0092*/ 	.short	0x0018
        /*0094*/ 	.byte	0x00, 0xf0, 0x11, 0x00


	//----- nvinfo : EIATTR_KPARAM_INFO
	.align		4
.L_104:
        /*0098*/ 	.byte	0x04, 0x17
        /*009a*/ 	.short	(.L_106 - .L_105)
.L_105:
        /*009c*/ 	.word	0x00000000
        /*00a0*/ 	.short	0x0002
        /*00a2*/ 	.short	0x0010
        /*00a4*/ 	.byte	0x00, 0xf5, 0x21, 0x00


	//----- nvinfo : EIATTR_KPARAM_INFO
	.align		4
.L_106:
        /*00a8*/ 	.byte	0x04, 0x17
        /*00aa*/ 	.short	(.L_108 - .L_107)
.L_107:
        /*00ac*/ 	.word	0x00000000
        /*00b0*/ 	.short	0x0001
        /*00b2*/ 	.short	0x0008
        /*00b4*/ 	.byte	0x00, 0xf5, 0x21, 0x00


	//----- nvinfo : EIATTR_KPARAM_INFO
	.align		4
.L_108:
        /*00b8*/ 	.byte	0x04, 0x17
        /*00ba*/ 	.short	(.L_110 - .L_109)
.L_109:
        /*00bc*/ 	.word	0x00000000
        /*00c0*/ 	.short	0x0000
        /*00c2*/ 	.short	0x0000
        /*00c4*/ 	.byte	0x00, 0xf5, 0x21, 0x00


	//----- nvinfo : EIATTR_SPARSE_MMA_MASK
	.align		4
.L_110:
        /*00c8*/ 	.byte	0x03, 0x50
        /*00ca*/ 	.short	0x0000


	//----- nvinfo : EIATTR_MAXREG_COUNT
	.align		4
        /*00cc*/ 	.byte	0x03, 0x1b
        /*00ce*/ 	.short	0x00ff


	//----- nvinfo : EIATTR_EXTERNS
	.align		4
        /*00d0*/ 	.byte	0x04, 0x0f
        /*00d2*/ 	.short	(.L_112 - .L_111)


	//   ....[0]....
	.align		4
.L_111:
        /*00d4*/ 	.word	index@(vprintf)


	//----- nvinfo : EIATTR_MERCURY_ISA_VERSION
	.align		4
.L_112:
        /*00d8*/ 	.byte	0x03, 0x5f
        /*00da*/ 	.short	0x0101


	//----- nvinfo : EIATTR_VRC_CTA_INIT_COUNT
	.align		4
        /*00dc*/ 	.byte	0x02, 0x4a
	.zero		1
	.zero		1


	//----- nvinfo : EIATTR_SYSCALL_OFFSETS
	.align		4
        /*00e0*/ 	.byte	0x04, 0x46
        /*00e2*/ 	.short	(.L_114 - .L_113)


	//   ....[0]....
.L_113:
        /*00e4*/ 	.word	0x00000550


	//   ....[1]....
        /*00e8*/ 	.word	0x00000710


	//   ....[2]....
        /*00ec*/ 	.word	0x00000870


	//----- nvinfo : EIATTR_EXIT_INSTR_OFFSETS
	.align		4
.L_114:
        /*00f0*/ 	.byte	0x04, 0x1c
        /*00f2*/ 	.short	(.L_116 - .L_115)


	//   ....[0]....
.L_115:
        /*00f4*/ 	.word	0x000000d0


	//   ....[1]....
        /*00f8*/ 	.word	0x00000140


	//   ....[2]....
        /*00fc*/ 	.word	0x00000a40


	//----- nvinfo : EIATTR_CRS_STACK_SIZE
	.align		4
.L_116:
        /*0100*/ 	.byte	0x04, 0x1e
        /*0102*/ 	.short	(.L_118 - .L_117)
.L_117:
        /*0104*/ 	.word	0x00000000


	//----- nvinfo : EIATTR_CBANK_PARAM_SIZE
	.align		4
.L_118:
        /*0108*/ 	.byte	0x03, 0x19
        /*010a*/ 	.short	0x0060


	//----- nvinfo : EIATTR_PARAM_CBANK
	.align		4
        /*010c*/ 	.byte	0x04, 0x0a
        /*010e*/ 	.short	(.L_120 - .L_119)
	.align		4
.L_119:
        /*0110*/ 	.word	index@(.nv.constant0._Z23get_valid_candidate_numPfPsPiiS1_sS1_S_iS_fS1_)
        /*0114*/ 	.short	0x0380
        /*0116*/ 	.short	0x0060


	//----- nvinfo : EIATTR_SW_WAR
	.align		4
.L_120:
        /*0118*/ 	.byte	0x04, 0x36
        /*011a*/ 	.short	(.L_122 - .L_121)
.L_121:
        /*011c*/ 	.word	0x00000008
.L_122:


//--------------------- .nv.info._Z17compute_ion_matchPiS_iS_S_PfS0_S_S_iS0_S_lS_S_S0_S0_S_S_S_fS0_iS0_fS_ --------------------------
	.section	.nv.info._Z17compute_ion_matchPiS_iS_S_PfS0_S_S_iS0_S_lS_S_S0_S0_S_S_S_fS0_iS0_fS_,"",@"SHT_CUDA_INFO"
	.sectionflags	@""
	.align	4


	//----- nvinfo : EIATTR_CUDA_API_VERSION
	.align		4
        /*0000*/ 	.byte	0x04, 0x37
        /*0002*/ 	.short	(.L_124 - .L_123)
.L_123:
        /*0004*/ 	.word	0x00000082


	//----- nvinfo : EIATTR_KPARAM_INFO
	.align		4
.L_124:
        /*0008*/ 	.byte	0x04, 0x17
        /*000a*/ 	.short	(.L_126 - .L_125)
.L_125:
        /*000c*/ 	.word	0x00000000
        /*0010*/ 	.short	0x0019
        /*0012*/ 	.short	0x00c8
        /*0014*/ 	.byte	0x00, 0xf5, 0x21, 0x00


	//----- nvinfo : EIATTR_KPARAM_INFO
	.align		4
.L_126:
        /*0018*/ 	.byte	0x04, 0x17
        /*001a*/ 	.short	(.L_128 - .L_127)
.L_127:
        /*001c*/ 	.word	0x00000000
        /*0020*/ 	.short	0x0018
        /*0022*/ 	.short	0x00c0
        /*0024*/ 	.byte	0x00, 0xf0, 0x11, 0x00


	//----- nvinfo : EIATTR_KPARAM_INFO
	.align		4
.L_128:
        /*0028*/ 	.byte	0x04, 0x17
        /*002a*/ 	.short	(.L_130 - .L_129)
.L_129:
        /*002c*/ 	.word	0x00000000
        /*0030*/ 	.short	0x0017
        /*0032*/ 	.short	0x00b8
        /*0034*/ 	.byte	0x00, 0xf5, 0x21, 0x00


	//----- nvinfo : EIATTR_KPARAM_INFO
	.align		4
.L_130:
        /*0038*/ 	.byte	0x04, 0x17
        /*003a*/ 	.short	(.L_132 - .L_131)
.L_131:
        /*003c*/ 	.word	0x00000000
        /*0040*/ 	.short	0x0016
        /*0042*/ 	.short	0x00b0
        /*0044*/ 	.byte	0x00, 0xf0, 0x11, 0x00


	//----- nvinfo : EIATTR_KPARAM_INFO
	.align		4
.L_132:
        /*0048*/ 	.byte	0x04, 0x17
        /*004a*/ 	.short	(.L_134 - .L_133)
.L_133:
        /*004c*/ 	.word	0x00000000
        /*0050*/ 	.short	0x0015
        /*0052*/ 	.short	0x00a8
        /*0054*/ 	.byte	0x00, 0xf5, 0x21, 0x00


	//----- nvinfo : EIATTR_KPARAM_INFO
	.align		4
.L_134:
        /*0058*/ 	.byte	0x04, 0x17
        /*005a*/ 	.short	(.L_136 - .L_135)
.L_135:
        /*005c*/ 	.word	0x00000000
        /*0060*/ 	.short	0x0014
        /*0062*/ 	.short	0x00a0
        /*0064*/ 	.byte	0x00, 0xf0, 0x11, 0x00


	//----- nvinfo : EIATTR_KPARAM_INFO
	.align		4
.L_136:
        /*0068*/ 	.byte	0x04, 0x17
        /*006a*/ 	.short	(.L_138 - .L_137)
.L_137:
        /*006c*/ 	.word	0x00000000
        /*0070*/ 	.short	0x0013
        /*0072*/ 	.short	0x0098
        /*0074*/ 	.byte	0x00, 0xf5, 0x21, 0x00


	//----- nvinfo : EIATTR_KPARAM_INFO
	.align		4
.L_138:
        /*0078*/ 	.byte	0x04, 0x17
        /*007a*/ 	.short	(.L_140 - .L_139)
.L_139:
        /*007c*/ 	.word	0x00000000
        /*0080*/ 	.short	0x0012
        /*0082*/ 	.short	0x0090
        /*0084*/ 	.byte	0x00, 0xf5, 0x21, 0x00


	//----- nvinfo : EIATTR_KPARAM_INFO
	.align		4
.L_140:
        /*0088*/ 	.byte	0x04, 0x17
        /*008a*/ 	.short	(.L_142 - .L_141)
.L_141:
        /*008c*/ 	.word	0x00000000
        /*0090*/ 	.short	0x0011
        /*0092*/ 	.short	0x0088
        /*0094*/ 	.byte	0x00, 0xf5, 0x21, 0x00


	//----- nvinfo : EIATTR_KPARAM_INFO
	.align		4
.L_142:
        /*0098*/ 	.byte	0x04, 0x17
        /*009a*/ 	.short	(.L_144 - .L_143)
.L_143:
        /*009c*/ 	.word	0x00000000
        /*00a0*/ 	.short	0x0010
        /*00a2*/ 	.short	0x0080
        /*00a4*/ 	.byte	0x00, 0xf5, 0x21, 0x00


	//----- nvinfo : EIATTR_KPARAM_INFO
	.align		4
.L_144:
        /*00a8*/ 	.byte	0x04, 0x17
        /*00aa*/ 	.short	(.L_146 - .L_145)
.L_145:
        /*00ac*/ 	.word	0x00000000
        /*00b0*/ 	.short	0x000f
        /*00b2*/ 	.short	0x0078
        /*00b4*/ 	.byte	0x00, 0xf5, 0x21, 0x00


	//----- nvinfo : EIATTR_KPARAM_INFO
	.align		4
.L_146:
        /*00b8*/ 	.byte	0x04, 0x17
        /*00ba*/ 	.short	(.L_148 - .L_147)
.L_147:
        /*00bc*/ 	.word	0x00000000
        /*00c0*/ 	.short	0x000e
        /*00c2*/ 	.short	0x0070
        /*00c4*/ 	.byte	0x00, 0xf5, 0x21, 0x00


	//----- nvinfo : EIATTR_KPARAM_INFO
	.align		4
.L_148:
        /*00c8*/ 	.byte	0x04, 0x17
        /*00ca*/ 	.short	(.L_150 - .L_149)
.L_149:
        /*00cc*/ 	.word	0x00000000
        /*00d0*/ 	.short	0x000d
        /*00d2*/ 	.short	0x0068
        /*00d4*/ 	.byte	0x00, 0xf5, 0x21, 0x00


	//----- nvinfo : EIATTR_KPARAM_INFO
	.align		4
.L_150:
        /*00d8*/ 	.byte	0x04, 0x17
        /*00da*/ 	.short	(.L_152 - .L_151)
.L_151:
        /*00dc*/ 	.word	0x00000000
        /*00e0*/ 	.short	0x000c
        /*00e2*/ 	.short	0x0060
        /*00e4*/ 	.byte	0x00, 0xf0, 0x21, 0x00


	//----- nvinfo : EIATTR_KPARAM_INFO
	.align		4
.L_152:
        /*00e8*/ 	.byte	0x04, 0x17
        /*00ea*/ 	.short	(.L_154 - .L_153)
.L_153:
        /*00ec*/ 	.word	0x00000000
        /*00f0*/ 	.short	0x000b
        /*00f2*/ 	.short	0x0058
        /*00f4*/ 	.byte	0x00, 0xf5, 0x21, 0x00


	//----- nvinfo : EIATTR_KPARAM_INFO
	.align		4
.L_154:
        /*00f8*/ 	.byte	0x04, 0x17
        /*00fa*/ 	.short	(.L_156 - .L_155)
.L_155:
        /*00fc*/ 	.word	0x00000000
        /*0100*/ 	.short	0x000a
        /*0102*/ 	.short	0x0050
        /*0104*/ 	.byte	0x00, 0xf5, 0x21, 0x00


	//----- nvinfo : EIATTR_KPARAM_INFO
	.align		4
.L_156:
        /*0108*/ 	.byte	0x04, 0x17
        /*010a*/ 	.short	(.L_158 - .L_157)
.L_157:
        /*010c*/ 	.word	0x00000000
        /*0110*/ 	.short	0x0009
        /*0112*/ 	.short	0x0048
        /*0114*/ 	.byte	0x00, 0xf0, 0x11, 0x00


	//----- nvinfo : EIATTR_KPARAM_INFO
	.align		4
.L_158:
        /*0118*/ 	.byte	0x04, 0x17
        /*011a*/ 	.short	(.L_160 - .L_159)
.L_159:
        /*011c*/ 	.word	0x00000000
        /*0120*/ 	.short	0x0008
        /*0122*/ 	.short	0x0040
        /*0124*/ 	.byte	0x00, 0xf5, 0x21, 0x00


	//----- nvinfo : EIATTR_KPARAM_INFO
	.align		4
.L_160:
        /*0128*/ 	.byte	0x04, 0x17
        /*012a*/ 	.short	(.L_162 - .L_161)
.L_161:
        /*012c*/ 	.word	0x00000000
        /*0130*/ 	.short	0x0007
        /*0132*/ 	.short	0x0038
        /*0134*/ 	.byte	0x00, 0xf5, 0x21, 0x00


	//----- nvinfo : EIATTR_KPARAM_INFO
	.align		4
.L_162:
        /*0138*/ 	.byte	0x04, 0x17
        /*013a*/ 	.short	(.L_164 - .L_163)
.L_163:
        /*013c*/ 	.word	0x00000000
        /*0140*/ 	.short	0x0006
        /*0142*/ 	.short	0x0030
        /*0144*/ 	.byte	0x00, 0xf5, 0x21, 0x00


	//----- nvinfo : EIATTR_KPARAM_INFO
	.align		4
.L_164:
        /*0148*/ 	.byte	0x04, 0x17
        /*014a*/ 	.short	(.L_166 - .L_165)
.L_165:
        /*014c*/ 	.word	0x00000000
        /*0150*/ 	.short	0x0005
        /*0152*/ 	.short	0x0028
        /*0154*/ 	.byte	0x00, 0xf5, 0x21, 0x00


	//----- nvinfo : EIATTR_KPARAM_INFO
	.align		4
.L_166:
        /*0158*/ 	.byte	0x04, 0x17
        /*015a*/ 	.short	(.L_168 - .L_167)
.L_167:
        /*015c*/ 	.word	0x00000000
        /*0160*/ 	.short	0x0004
        /*0162*/ 	.short	0x0020
        /*0164*/ 	.byte	0x00, 0xf5, 0x21, 0x00


	//----- nvinfo : EIATTR_KPARAM_INFO
	.align		4
.L_168:
        /*0168*/ 	.byte	0x04, 0x17
        /*016a*/ 	.short	(.L_170 - .L_169)
.L_169:
        /*016c*/ 	.word	0x00000000
        /*0170*/ 	.short	0x0003
        /*0172*/ 	.short	0x0018
        /*0174*/ 	.byte	0x00, 0xf5, 0x21, 0x00


	//----- nvinfo : EIATTR_KPARAM_INFO
	.align		4
.L_170:
        /*0178*/ 	.byte	0x04, 0x17
        /*017a*/ 	.short	(.L_172 - .L_171)
.L_171:
        /*017c*/ 	.word	0x00000000
        /*0180*/ 	.short	0x0002
        /*0182*/ 	.short	0x0010
        /*0184*/ 	.byte	0x00, 0xf0, 0x11, 0x00


	//----- nvinfo : EIATTR_KPARAM_INFO
	.align		4
.L_172:
        /*0188*/ 	.byte	0x04, 0x17
        /*018a*/ 	.short	(.L_174 - .L_173)
.L_173:
        /*018c*/ 	.word	0x00000000
        /*0190*/ 	.short	0x0001
        /*0192*/ 	.short	0x0008
        /*0194*/ 	.byte	0x00, 0xf5, 0x21, 0x00


	//----- nvinfo : EIATTR_KPARAM_INFO
	.align		4
.L_174:
        /*0198*/ 	.byte	0x04, 0x17
        /*019a*/ 	.short	(.L_176 - .L_175)
.L_175:
        /*019c*/ 	.word	0x00000000
        /*01a0*/ 	.short	0x0000
        /*01a2*/ 	.short	0x0000
        /*01a4*/ 	.byte	0x00, 0xf5, 0x21, 0x00


	//----- nvinfo : EIATTR_SPARSE_MMA_MASK
	.align		4
.L_176:
        /*01a8*/ 	.byte	0x03, 0x50
        /*01aa*/ 	.short	0x0000


	//----- nvinfo : EIATTR_MAXREG_COUNT
	.align		4
        /*01ac*/ 	.byte	0x03, 0x1b
        /*01ae*/ 	.short	0x00ff


	//----- nvinfo : EIATTR_EXTERNS
	.align		4
        /*01b0*/ 	.byte	0x04, 0x0f
        /*01b2*/ 	.short	(.L_178 - .L_177)


	//   ....[0]....
	.align		4
.L_177:
        /*01b4*/ 	.word	index@(vprintf)


	//----- nvinfo : EIATTR_MERCURY_ISA_VERSION
	.align		4
.L_178:
        /*01b8*/ 	.byte	0x03, 0x5f
        /*01ba*/ 	.short	0x0101


	//----- nvinfo : EIATTR_VRC_CTA_INIT_COUNT
	.align		4
        /*01bc*/ 	.byte	0x02, 0x4a
	.zero		1
	.zero		1


	//----- nvinfo : EIATTR_SYSCALL_OFFSETS
	.align		4
        /*01c0*/ 	.byte	0x04, 0x46
        /*01c2*/ 	.short	(.L_180 - .L_179)


	//   ....[0]....
.L_179:
        /*01c4*/ 	.word	0x000042c0


	//   ....[1]....
        /*01c8*/ 	.word	0x000043b0


	//   ....[2]....
        /*01cc*/ 	.word	0x00004640


	//   ....[3]....
        /*01d0*/ 	.word	0x000046f0


	//   ....[4]....
        /*01d4*/ 	.word	0x00004910


	//   ....[5]....
        /*01d8*/ 	.word	0x00004ae0


	//   ....[6]....
        /*01dc*/ 	.word	0x00004ce0


	//   ....[7]....
        /*01e0*/ 	.word	0x00004e90


	//   ....[8]....
        /*01e4*/ 	.word	0x00004fc0


	//   ....[9]....
        /*01e8*/ 	.word	0x00005120


	//----- nvinfo : EIATTR_EXIT_INSTR_OFFSETS
	.align		4
.L_180:
        /*01ec*/ 	.byte	0x04, 0x1c
        /*01ee*/ 	.short	(.L_182 - .L_181)


	//   ....[0]....
.L_181:
        /*01f0*/ 	.word	0x000000d0


	//   ....[1]....
        /*01f4*/ 	.word	0x000051b0


	//----- nvinfo : EIATTR_CRS_STACK_SIZE
	.align		4
.L_182:
        /*01f8*/ 	.byte	0x04, 0x1e
        /*01fa*/ 	.short	(.L_184 - .L_183)
.L_183:
        /*01fc*/ 	.word	0x00000000


	//----- nvinfo : EIATTR_CBANK_PARAM_SIZE
	.align		4
.L_184:
        /*0200*/ 	.byte	0x03, 0x19
        /*0202*/ 	.short	0x00d0


	//----- nvinfo : EIATTR_PARAM_CBANK
	.align		4
        /*0204*/ 	.byte	0x04, 0x0a
        /*0206*/ 	.short	(.L_186 - .L_185)
	.align		4
.L_185:
        /*0208*/ 	.word	index@(.nv.constant0._Z17compute_ion_matchPiS_iS_S_PfS0_S_S_iS0_S_lS_S_S0_S0_S_S_S_fS0_iS0_fS_)
        /*020c*/ 	.short	0x0380
        /*020e*/ 	.short	0x00d0


	//----- nvinfo : EIATTR_SW_WAR
	.align		4
.L_186:
        /*0210*/ 	.byte	0x04, 0x36
        /*0212*/ 	.short	(.L_188 - .L_187)
.L_187:
        /*0214*/ 	.word	0x00000008
.L_188:


//--------------------- .nv.callgraph             --------------------------
	.section	.nv.callgraph,"",@"SHT_CUDA_CALLGRAPH"
	.align	4
	.sectionentsize	8
	.align		4
        /*0000*/ 	.word	0x00000000
	.align		4
        /*0004*/ 	.word	0xffffffff
	.align		4
        /*0008*/ 	.word	index@(_Z13get_candidatePfS_PiiS0_fS_S0_S0_S0_S_iS_fS0_)
	.align		4
        /*000c*/ 	.word	index@(vprintf)
	.align		4
        /*0010*/ 	.word	index@(_Z23get_valid_candidate_numPfPsPiiS1_sS1_S_iS_fS1_)
	.align		4
        /*0014*/ 	.word	index@(vprintf)
	.align		4
        /*0018*/ 	.word	index@(_Z17compute_ion_matchPiS_iS_S_PfS0_S_S_iS0_S_lS_S_S0_S0_S_S_S_fS0_iS0_fS_)
	.align		4
        /*001c*/ 	.word	index@(vprintf)
	.align		4
        /*0020*/ 	.word	0x00000000
	.align		4
        /*0024*/ 	.word	0xfffffffe
	.align		4
        /*0028*/ 	.word	0x00000000
	.align		4
        /*002c*/ 	.word	0xfffffffd
	.align		4
        /*0030*/ 	.word	0x00000000
	.align		4
        /*0034*/ 	.word	0xfffffffc


//--------------------- .nv.constant4             --------------------------
	.section	.nv.constant4,"a",@progbits
	.align	8
	.align		8
.nv.constant4:
        /*0000*/ 	.dword	vprintf
	.align		8
        /*0008*/ 	.dword	$str
	.align		8
        /*0010*/ 	.dword	$str$1
	.align		8
        /*0018*/ 	.dword	$str$2
	.align		8
        /*0020*/ 	.dword	$str$3
	.align		8
        /*0028*/ 	.dword	$str$4
	.align		8
        /*0030*/ 	.dword	$str$5
	.align		8
        /*0038*/ 	.dword	$str$6
	.align		8
        /*0040*/ 	.dword	$str$7
	.align		8
        /*0048*/ 	.dword	$str$8
	.align		8
        /*0050*/ 	.dword	$str$9
	.align		8
        /*0058*/ 	.dword	$str$10
	.align		8
        /*0060*/ 	.dword	$str$11
	.align		8
        /*0068*/ 	.dword	$str$12
	.align		8
        /*0070*/ 	.dword	$str$13
	.align		8
        /*0078*/ 	.dword	$str$14
	.align		8
        /*0080*/ 	.dword	__cudart_i2opi_d
	.align		8
        /*0088*/ 	.dword	__cudart_sin_cos_coeffs


//--------------------- .text._Z13get_candidatePfS_PiiS0_fS_S0_S0_S0_S_iS_fS0_ --------------------------
	.section	.text._Z13get_candidatePfS_PiiS0_fS_S0_S0_S0_S_iS_fS0_,"ax",@progbits
	.align	128
        .global         _Z13get_candidatePfS_PiiS0_fS_S0_S0_S0_S_iS_fS0_
        .type           _Z13get_candidatePfS_PiiS0_fS_S0_S0_S0_S_iS_fS0_,@function
        .size           _Z13get_candidatePfS_PiiS0_fS_S0_S0_S0_S_iS_fS0_,(.L_x_174 - _Z13get_candidatePfS_PiiS0_fS_S0_S0_S0_S_iS_fS0_)
        .other          _Z13get_candidatePfS_PiiS0_fS_S0_S0_S0_S_iS_fS0_,@"STO_CUDA_ENTRY STV_DEFAULT"
_Z13get_candidatePfS_PiiS0_fS_S0_S0_S0_S_iS_fS0_:
.text._Z13get_candidatePfS_PiiS0_fS_S0_S0_S0_S_iS_fS0_:
[----:B------:R-:W0:Y:S01]  /*0000*/  LDC R1, c[0x0][0x37c] ;  /* 0x0000df00ff017b82 */ /* 0x000e220000000800 */
[----:B------:R-:W1:Y:S01]  /*0010*/  S2R R22, SR_CTAID.X ;  /* 0x0000000000167919 */ /* 0x000e620000002500 */
[----:B------:R-:W2:Y:S01]  /*0020*/  LDCU UR5, c[0x0][0x2fc] ;  /* 0x00005f80ff0577ac */ /* 0x000ea20008000800 */
[----:B0-----:R-:W-:Y:S01]  /*0030*/  VIADD R1, R1, 0xffffffd8 ;  /* 0xffffffd801017836 */ /* 0x001fe20000000000 */
[----:B------:R-:W1:Y:S01]  /*0040*/  S2R R3, SR_TID.X ;  /* 0x0000000000037919 */ /* 0x000e620000002100 */
[----:B------:R-:W1:Y:S01]  /*0050*/  LDCU UR6, c[0x0][0x360] ;  /* 0x00006c00ff0677ac */ /* 0x000e620008000800 */
[----:B------:R-:W0:Y:S01]  /*0060*/  LDCU UR7, c[0x0][0x398] ;  /* 0x00007300ff0777ac */ /* 0x000e220008000800 */
[----:B------:R-:W3:Y:S02]  /*0070*/  LDCU UR4, c[0x0][0x2f8] ;  /* 0x00005f00ff0477ac */ /* 0x000ee40008000800 */
[----:B---3--:R-:W-:-:S04]  /*0080*/  IADD3 R28, P1, PT, R1, UR4, RZ ;  /* 0x00000004011c7c10 */ /* 0x008fc8000ff3e0ff */
[----:B--2---:R-:W-:Y:S01]  /*0090*/  IADD3.X R27, PT, PT, RZ, UR5, RZ, P1, !PT ;  /* 0x00000005ff1b7c10 */ /* 0x004fe20008ffe4ff */
[----:B-1----:R-:W-:-:S04]  /*00a0*/  IMAD R22, R22, UR6, R3 ;  /* 0x0000000616167c24 */ /* 0x002fc8000f8e0203 */
[----:B------:R-:W-:-:S05]  /*00b0*/  VIADD R0, R22, 0x1 ;  /* 0x0000000116007836 */ /* 0x000fca0000000000 */
[----:B0-----:R-:W-:-:S13]  /*00c0*/  ISETP.GE.AND P0, PT, R0, UR7, PT ;  /* 0x0000000700007c0c */ /* 0x001fda000bf06270 */
[----:B------:R-:W-:Y:S05]  /*00d0*/  @P0 EXIT ;  /* 0x000000000000094d */ /* 0x000fea0003800000 */
[----:B------:R-:W0:Y:S01]  /*00e0*/  LDC.64 R2, c[0x0][0x390] ;  /* 0x0000e400ff027b82 */ /* 0x000e220000000a00 */
[----:B------:R-:W1:Y:S07]  /*00f0*/  LDCU.64 UR36, c[0x0][0x358] ;  /* 0x00006b00ff2477ac */ /* 0x000e6e0008000a00 */
[----:B------:R-:W2:Y:S01]  /*0100*/  LDC.64 R4, c[0x0][0x3c8] ;  /* 0x0000f200ff047b82 */ /* 0x000ea20000000a00 */
[----:B0-----:R-:W-:-:S05]  /*0110*/  IMAD.WIDE R2, R22, 0x4, R2 ;  /* 0x0000000416027825 */ /* 0x001fca00078e0202 */
[----:B-1----:R-:W3:Y:S04]  /*0120*/  LDG.E R32, desc[UR36][R2.64] ;  /* 0x0000002402207981 */ /* 0x002ee8000c1e1900 */
[----:B------:R-:W3:Y:S01]  /*0130*/  LDG.E R25, desc[UR36][R2.64+0x4] ;  /* 0x0000042402197981 */ /* 0x000ee2000c1e1900 */
[----:B--2---:R-:W-:-:S05]  /*0140*/  IMAD.WIDE R4, R22, 0x4, R4 ;  /* 0x0000000416047825 */ /* 0x004fca00078e0204 */
[----:B------:R0:W5:Y:S01]  /*0150*/  LDG.E R26, desc[UR36][R4.64] ;  /* 0x00000024041a7981 */ /* 0x000162000c1e1900 */
[----:B------:R-:W-:Y:S01]  /*0160*/  BSSY.RECONVERGENT B9, `(.L_x_0) ;  /* 0x00000ac000097945 */ /* 0x000fe20003800200 */
[----:B---3--:R-:W-:-:S13]  /*0170*/  ISETP.GE.AND P0, PT, R32, R25, PT ;  /* 0x000000192000720c */ /* 0x008fda0003f06270 */
[----:B0-----:R-:W-:Y:S05]  /*0180*/  @P0 BRA `(.L_x_1) ;  /* 0x0000000800a40947 */ /* 0x001fea0003800000 */
[----:B------:R0:W5:Y:S01]  /*0190*/  LDG.E R31, desc[UR36][R4.64+0x4] ;  /* 0x00000424041f7981 */ /* 0x000162000c1e1900 */
[----:B------:R-:W1:Y:S01]  /*01a0*/  LDC.64 R36, c[0x0][0x3a0] ;  /* 0x0000e800ff247b82 */ /* 0x000e620000000a00 */
[----:B------:R-:W-:-:S07]  /*01b0*/  IMAD.MOV.U32 R23, RZ, RZ, R32 ;  /* 0x000000ffff177224 */ /* 0x000fce00078e0020 */
[----:B------:R-:W2:Y:S01]  /*01c0*/  LDC.64 R34, c[0x0][0x3e0] ;  /* 0x0000f800ff227b82 */ /* 0x000ea20000000a00 */
[----:B-1----:R-:W-:-:S04]  /*01d0*/  IMAD.WIDE R36, R22, 0x4, R36 ;  /* 0x0000000416247825 */ /* 0x002fc800078e0224 */
[----:B0-2---:R-:W-:-:S07]  /*01e0*/  IMAD.WIDE R34, R22, 0x4, R34 ;  /* 0x0000000416227825 */ /* 0x005fce00078e0222 */
.L_x_16:
[----:B------:R-:W2:Y:S01]  /*01f0*/  LDG.E R5, desc[UR36][R36.64] ;  /* 0x0000002424057981 */ /* 0x000ea2000c1e1900 */
[----:B------:R-:W2:Y:S02]  /*0200*/  LDC.64 R2, c[0x0][0x380] ;  /* 0x0000e000ff027b82 */ /* 0x000ea40000000a00 */
[----:B--2---:R-:W-:-:S04]  /*0210*/  IMAD.WIDE R4, R5, 0x4, R2 ;  /* 0x0000000405047825 */ /* 0x004fc800078e0202 */
[----:B------:R-:W-:Y:S02]  /*0220*/  IMAD.WIDE R2, R23, 0x4, R2 ;  /* 0x0000000417027825 */ /* 0x000fe400078e0202 */
[----:B------:R-:W2:Y:S04]  /*0230*/  LDG.E R4, desc[UR36][R4.64] ;  /* 0x0000002404047981 */ /* 0x000ea8000c1e1900 */
[----:B------:R-:W3:Y:S01]  /*0240*/  LDG.E R33, desc[UR36][R2.64] ;  /* 0x0000002402217981 */ /* 0x000ee2000c1e1900 */
[----:B------:R-:W-:Y:S01]  /*0250*/  BSSY.RELIABLE B8, `(.L_x_2) ;  /* 0x0000099000087945 */ /* 0x000fe20003800100 */
[----:B--2---:R-:W-:-:S05]  /*0260*/  FMUL R0, R4, 0.5 ;  /* 0x3f00000004007820 */ /* 0x004fca0000400000 */
[----:B---3--:R-:W-:-:S13]  /*0270*/  FSETP.GT.AND P0, PT, R33, R0, PT ;  /* 0x000000002100720b */ /* 0x008fda0003f04000 */
[----:B0-----:R-:W-:Y:S05]  /*0280*/  @!P0 BRA `(.L_x_3) ;  /* 0x0000000800548947 */ /* 0x001fea0003800000 */
[----:B------:R-:W0:Y:S01]  /*0290*/  LDC.64 R2, c[0x0][0x388] ;  /* 0x0000e200ff027b82 */ /* 0x000e220000000a00 */
[----:B------:R-:W1:Y:S01]  /*02a0*/  LDCU UR4, c[0x0][0x3a8] ;  /* 0x00007500ff0477ac */ /* 0x000e620008000800 */
[----:B0-----:R-:W-:-:S06]  /*02b0*/  IMAD.WIDE R2, R23, 0x4, R2 ;  /* 0x0000000417027825 */ /* 0x001fcc00078e0202 */
[----:B------:R-:W1:Y:S02]  /*02c0*/  LDG.E R2, desc[UR36][R2.64] ;  /* 0x0000002402027981 */ /* 0x000e64000c1e1900 */
[----:B-1----:R-:W-:-:S13]  /*02d0*/  FSETP.GT.AND P0, PT, R2, UR4, PT ;  /* 0x0000000402007c0b */ /* 0x002fda000bf04000 */
[----:B------:R-:W-:Y:S05]  /*02e0*/  @!P0 BRA `(.L_x_3) ;  /* 0x00000008003c8947 */ /* 0x000fea0003800000 */
[----:B-----5:R-:W-:-:S13]  /*02f0*/  ISETP.GE.AND P0, PT, R26, R31, PT ;  /* 0x0000001f1a00720c */ /* 0x020fda0003f06270 */
[----:B------:R-:W-:Y:S05]  /*0300*/  @P0 BREAK.RELIABLE B8 ;  /* 0x0000000000080942 */ /* 0x000fea0003800100 */
[----:B------:R-:W-:Y:S05]  /*0310*/  @P0 BRA `(.L_x_1) ;  /* 0x0000000800400947 */ /* 0x000fea0003800000 */
[----:B------:R-:W0:Y:S01]  /*0320*/  LDC.64 R2, c[0x0][0x3d0] ;  /* 0x0000f400ff027b82 */ /* 0x000e220000000a00 */
[----:B------:R-:W2:Y:S01]  /*0330*/  LDG.E R0, desc[UR36][R34.64] ;  /* 0x0000002422007981 */ /* 0x000ea2000c1e1900 */
[----:B------:R-:W-:Y:S01]  /*0340*/  IMAD.IADD R5, R23, 0x1, -R32 ;  /* 0x0000000117057824 */ /* 0x000fe200078e0a20 */
[----:B------:R-:W1:Y:S03]  /*0350*/  LDCU UR4, c[0x0][0x3e8] ;  /* 0x00007d00ff0477ac */ /* 0x000e660008000800 */
[----:B0-----:R-:W-:-:S06]  /*0360*/  IMAD.WIDE R2, R5, 0x4, R2 ;  /* 0x0000000405027825 */ /* 0x001fcc00078e0202 */
[----:B------:R-:W3:Y:S01]  /*0370*/  LDG.E R2, desc[UR36][R2.64] ;  /* 0x0000002402027981 */ /* 0x000ee2000c1e1900 */
[----:B-1----:R-:W-:Y:S01]  /*0380*/  F2F.F64.F32 R8, UR4 ;  /* 0x0000000400087d10 */ /* 0x002fe20008201800 */
[----:B------:R-:W-:Y:S01]  /*0390*/  UMOV UR4, 0x88e368f1 ;  /* 0x88e368f100047882 */ /* 0x000fe20000000000 */
[----:B------:R-:W-:Y:S01]  /*03a0*/  UMOV UR5, 0x3ef4f8b5 ;  /* 0x3ef4f8b500057882 */ /* 0x000fe20000000000 */
[----:B------:R-:W-:Y:S05]  /*03b0*/  BSSY.RECONVERGENT B7, `(.L_x_3) ;  /* 0x0000082000077945 */ /* 0x000fea0003800200 */
[----:B--2---:R-:W0:Y:S02]  /*03c0*/  F2F.F64.F32 R4, R0 ;  /* 0x0000000000047310 */ /* 0x004e240000201800 */
[----:B0-----:R-:W-:-:S02]  /*03d0*/  DFMA R6, R4, UR4, R4 ;  /* 0x0000000404067c2b */ /* 0x001fc40008000004 */
[----:B------:R-:W-:-:S06]  /*03e0*/  DFMA R4, R4, -UR4, R4 ;  /* 0x8000000404047c2b */ /* 0x000fcc0008000004 */
[C---:B------:R-:W-:Y:S02]  /*03f0*/  DADD R6, -R8.reuse, R6 ;  /* 0x0000000008067229 */ /* 0x040fe40000000106 */
[----:B------:R-:W-:Y:S01]  /*0400*/  DADD R4, -R8, R4 ;  /* 0x0000000008047229 */ /* 0x000fe20000000104 */
[----:B---3--:R-:W0:Y:S05]  /*0410*/  F2F.F64.F32 R18, R2 ;  /* 0x0000000200127310 */ /* 0x008e2a0000201800 */
[----:B0-----:R-:W-:Y:S02]  /*0420*/  DADD R6, -R18, R6 ;  /* 0x0000000012067229 */ /* 0x001fe40000000106 */
[----:B------:R-:W-:-:S08]  /*0430*/  DADD R4, R4, -R18 ;  /* 0x0000000004047229 */ /* 0x000fd00000000812 */
[----:B------:R-:W0:Y:S08]  /*0440*/  F2F.F32.F64 R6, R6 ;  /* 0x0000000600067310 */ /* 0x000e300000301000 */
[----:B------:R-:W1:Y:S01]  /*0450*/  F2F.F32.F64 R4, R4 ;  /* 0x0000000400047310 */ /* 0x000e620000301000 */
[----:B0-----:R-:W-:-:S04]  /*0460*/  FSETP.GEU.AND P0, PT, R6, 500, PT ;  /* 0x43fa00000600780b */ /* 0x001fc80003f0e000 */
[----:B-1----:R-:W-:-:S13]  /*0470*/  FSETP.GT.OR P0, PT, R4, 6000, !P0 ;  /* 0x45bb80000400780b */ /* 0x002fda0004704400 */
[----:B------:R-:W-:Y:S05]  /*0480*/  @P0 BRA `(.L_x_4) ;  /* 0x0000000400d00947 */ /* 0x000fea0003800000 */
[----:B------:R-:W0:Y:S01]  /*0490*/  LDC.64 R2, c[0x0][0x3f0] ;  /* 0x0000fc00ff027b82 */ /* 0x000e220000000a00 */
[----:B------:R-:W-:Y:S02]  /*04a0*/  FMNMX.NAN R29, R4, 500, !PT ;  /* 0x43fa0000041d7809 */ /* 0x000fe40007820000 */
[----:B------:R-:W-:Y:S02]  /*04b0*/  FMNMX.NAN R30, R6, 6000, PT ;  /* 0x45bb8000061e7809 */ /* 0x000fe40003820000 */
[----:B------:R-:W0:Y:S08]  /*04c0*/  F2I.TRUNC.NTZ R5, R29 ;  /* 0x0000001d00057305 */ /* 0x000e30000020f100 */
[----:B------:R-:W1:Y:S01]  /*04d0*/  F2I.TRUNC.NTZ R7, R30 ;  /* 0x0000001e00077305 */ /* 0x000e62000020f100 */
[----:B0-----:R-:W-:-:S04]  /*04e0*/  IMAD.WIDE R4, R5, 0x4, R2 ;  /* 0x0000000405047825 */ /* 0x001fc800078e0202 */
[----:B-1----:R-:W-:Y:S02]  /*04f0*/  IMAD.WIDE R6, R7, 0x4, R2 ;  /* 0x0000000407067825 */ /* 0x002fe400078e0202 */
[----:B------:R-:W2:Y:S04]  /*0500*/  LDG.E R2, desc[UR36][R4.64+-0x4] ;  /* 0xfffffc2404027981 */ /* 0x000ea8000c1e1900 */
[----:B------:R-:W2:Y:S01]  /*0510*/  LDG.E R3, desc[UR36][R6.64] ;  /* 0x0000002406037981 */ /* 0x000ea2000c1e1900 */
[----:B------:R-:W-:Y:S01]  /*0520*/  BSSY.RECONVERGENT B6, `(.L_x_5) ;  /* 0x000001b000067945 */ /* 0x000fe20003800200 */
[----:B--2---:R-:W-:-:S13]  /*0530*/  ISETP.GT.AND P0, PT, R2, R3, PT ;  /* 0x000000030200720c */ /* 0x004fda0003f04270 */
[----:B------:R-:W-:Y:S05]  /*0540*/  @!P0 BRA `(.L_x_6) ;  /* 0x0000000000608947 */ /* 0x000fea0003800000 */
[----:B------:R-:W-:Y:S01]  /*0550*/  MOV R8, 0x0 ;  /* 0x0000000000087802 */ /* 0x000fe20000000f00 */
[----:B------:R0:W-:Y:S01]  /*0560*/  STL.64 [R1], R2 ;  /* 0x0000000201007387 */ /* 0x0001e20000100a00 */
[----:B------:R-:W1:Y:S01]  /*0570*/  LDCU.64 UR4, c[0x4][0x60] ;  /* 0x01000c00ff0477ac */ /* 0x000e620008000a00 */
[----:B------:R-:W-:Y:S01]  /*0580*/  IMAD.MOV.U32 R6, RZ, RZ, R28 ;  /* 0x000000ffff067224 */ /* 0x000fe200078e001c */
[----:B------:R-:W-:Y:S01]  /*0590*/  MOV R7, R27 ;  /* 0x0000001b00077202 */ /* 0x000fe20000000f00 */
[----:B------:R0:W-:Y:S01]  /*05a0*/  STL.64 [R1+0x8], R22 ;  /* 0x0000081601007387 */ /* 0x0001e20000100a00 */
[----:B------:R-:W2:Y:S01]  /*05b0*/  LDC.64 R8, c[0x4][R8] ;  /* 0x0100000008087b82 */ /* 0x000ea20000000a00 */
[----:B-1----:R-:W-:Y:S01]  /*05c0*/  MOV R4, UR4 ;  /* 0x0000000400047c02 */ /* 0x002fe20008000f00 */
[----:B0-----:R-:W-:-:S07]  /*05d0*/  IMAD.U32 R5, RZ, RZ, UR5 ;  /* 0x00000005ff057e24 */ /* 0x001fce000f8e00ff */
[----:B------:R-:W-:-:S07]  /*05e0*/  LEPC R20, `(.L_x_7) ;  /* 0x000000001014794e */ /* 0x000fce0000000000 */
[----:B--2---:R-:W-:Y:S05]  /*05f0*/  CALL.ABS.NOINC R8 ;  /* 0x0000000008007343 */ /* 0x004fea0003c00000 */
.L_x_7:
[----:B------:R-:W0:Y:S01]  /*0600*/  F2F.F64.F32 R10, R29 ;  /* 0x0000001d000a7310 */ /* 0x000e220000201800 */
[----:B------:R-:W-:Y:S01]  /*0610*/  MOV R8, 0x0 ;  /* 0x0000000000087802 */ /* 0x000fe20000000f00 */
[----:B------:R-:W1:Y:S01]  /*0620*/  LDCU.64 UR4, c[0x4][0x68] ;  /* 0x01000d00ff0477ac */ /* 0x000e620008000a00 */
[----:B------:R-:W-:Y:S01]  /*0630*/  MOV R6, R28 ;  /* 0x0000001c00067202 */ /* 0x000fe20000000f00 */
[----:B------:R-:W-:-:S03]  /*0640*/  IMAD.MOV.U32 R7, RZ, RZ, R27 ;  /* 0x000000ffff077224 */ /* 0x000fc600078e001b */
[----:B------:R-:W2:Y:S01]  /*0650*/  LDC.64 R8, c[0x4][R8] ;  /* 0x0100000008087b82 */ /* 0x000ea20000000a00 */
[----:B------:R-:W3:Y:S01]  /*0660*/  F2F.F64.F32 R12, R30 ;  /* 0x0000001e000c7310 */ /* 0x000ee20000201800 */
[----:B0-----:R0:W-:Y:S01]  /*0670*/  STL.64 [R1], R10 ;  /* 0x0000000a01007387 */ /* 0x0011e20000100a00 */
[----:B-1----:R-:W-:Y:S02]  /*0680*/  IMAD.U32 R4, RZ, RZ, UR4 ;  /* 0x00000004ff047e24 */ /* 0x002fe4000f8e00ff */
[----:B------:R-:W-:Y:S01]  /*0690*/  IMAD.U32 R5, RZ, RZ, UR5 ;  /* 0x00000005ff057e24 */ /* 0x000fe2000f8e00ff */
[----:B---3--:R0:W-:Y:S06]  /*06a0*/  STL.64 [R1+0x8], R12 ;  /* 0x0000080c01007387 */ /* 0x0081ec0000100a00 */
[----:B------:R-:W-:-:S07]  /*06b0*/  LEPC R20, `(.L_x_6) ;  /* 0x000000001014794e */ /* 0x000fce0000000000 */
[----:B0-2---:R-:W-:Y:S05]  /*06c0*/  CALL.ABS.NOINC R8 ;  /* 0x0000000008007343 */ /* 0x005fea0003c00000 */
.L_x_6:
[----:B------:R-:W-:Y:S05]  /*06d0*/  BSYNC.RECONVERGENT B6 ;  /* 0x0000000000067941 */ /* 0x000fea0003800200 */
.L_x_5:
[----:B------:R-:W0:Y:S02]  /*06e0*/  LDCU UR4, c[0x0][0x3d8] ;  /* 0x00007b00ff0477ac */ /* 0x000e240008000800 */
[----:B0-----:R-:W-:-:S05]  /*06f0*/  IMAD.U32 R9, RZ, RZ, UR4 ;  /* 0x00000004ff097e24 */ /* 0x001fca000f8e00ff */
[----:B------:R-:W-:-:S13]  /*0700*/  ISETP.GT.AND P0, PT, R2, R9, PT ;  /* 0x000000090200720c */ /* 0x000fda0003f04270 */
[----:B------:R-:W-:Y:S05]  /*0710*/  @P0 BRA `(.L_x_8) ;  /* 0x0000000000fc0947 */ /* 0x000fea0003800000 */
.L_x_15:
[----:B0-----:R-:W0:Y:S02]  /*0720*/  LDC.64 R16, c[0x0][0x3d0] ;  /* 0x0000f400ff107b82 */ /* 0x001e240000000a00 */
[----:B0-----:R-:W-:-:S05]  /*0730*/  IMAD.WIDE R16, R2, 0x4, R16 ;  /* 0x0000000402107825 */ /* 0x001fca00078e0210 */
[----:B------:R-:W2:Y:S02]  /*0740*/  LDG.E R3, desc[UR36][R16.64] ;  /* 0x0000002410037981 */ /* 0x000ea4000c1e1900 */
[----:B--2---:R-:W-:-:S13]  /*0750*/  FSETP.GT.AND P0, PT, R3, R30, PT ;  /* 0x0000001e0300720b */ /* 0x004fda0003f04000 */
[----:B------:R-:W-:Y:S05]  /*0760*/  @P0 BRA `(.L_x_4) ;  /* 0x0000000400180947 */ /* 0x000fea0003800000 */
[----:B------:R-:W-:Y:S01]  /*0770*/  IADD3 R0, PT, PT, R32, R2, RZ ;  /* 0x0000000220007210 */ /* 0x000fe20007ffe0ff */
[----:B------:R-:W-:Y:S03]  /*0780*/  BSSY.RECONVERGENT B6, `(.L_x_9) ;  /* 0x0000016000067945 */ /* 0x000fe60003800200 */
[----:B------:R-:W-:-:S13]  /*0790*/  ISETP.GE.AND P0, PT, R0, R25, PT ;  /* 0x000000190000720c */ /* 0x000fda0003f06270 */
[----:B------:R-:W-:Y:S05]  /*07a0*/  @!P0 BRA `(.L_x_10) ;  /* 0x00000000004c8947 */ /* 0x000fea0003800000 */
[----:B------:R-:W2:Y:S01]  /*07b0*/  LDG.E R0, desc[UR36][R34.64] ;  /* 0x0000002422007981 */ /* 0x000ea2000c1e1900 */
[----:B------:R-:W0:Y:S01]  /*07c0*/  F2F.F64.F32 R12, R29 ;  /* 0x0000001d000c7310 */ /* 0x000e220000201800 */
[----:B------:R-:W-:Y:S01]  /*07d0*/  MOV R8, 0x0 ;  /* 0x0000000000087802 */ /* 0x000fe20000000f00 */
[----:B------:R-:W-:Y:S01]  /*07e0*/  IMAD.MOV.U32 R24, RZ, RZ, R2 ;  /* 0x000000ffff187224 */ /* 0x000fe200078e0002 */
[----:B------:R1:W-:Y:S01]  /*07f0*/  STL.64 [R1+0x8], R18 ;  /* 0x0000081201007387 */ /* 0x0003e20000100a00 */
[----:B------:R-:W3:Y:S01]  /*0800*/  LDCU.64 UR4, c[0x4][0x40] ;  /* 0x01000800ff0477ac */ /* 0x000ee20008000a00 */
[----:B------:R-:W-:Y:S02]  /*0810*/  IMAD.MOV.U32 R6, RZ, RZ, R28 ;  /* 0x000000ffff067224 */ /* 0x000fe400078e001c */
[----:B------:R1:W-:Y:S01]  /*0820*/  STL.64 [R1+0x18], R24 ;  /* 0x0000181801007387 */ /* 0x0003e20000100a00 */
[----:B------:R-:W4:Y:S01]  /*0830*/  LDC.64 R8, c[0x4][R8] ;  /* 0x0100000008087b82 */ /* 0x000f220000000a00 */
[----:B------:R-:W-:-:S02]  /*0840*/  IMAD.MOV.U32 R7, RZ, RZ, R27 ;  /* 0x000000ffff077224 */ /* 0x000fc400078e001b */
[----:B------:R1:W-:Y:S04]  /*0850*/  STL.64 [R1+0x20], R22 ;  /* 0x0000201601007387 */ /* 0x0003e80000100a00 */
[----:B0-----:R1:W-:Y:S01]  /*0860*/  STL.64 [R1+0x10], R12 ;  /* 0x0000100c01007387 */ /* 0x0013e20000100a00 */
[----:B---3--:R-:W-:Y:S01]  /*0870*/  IMAD.U32 R4, RZ, RZ, UR4 ;  /* 0x00000004ff047e24 */ /* 0x008fe2000f8e00ff */
[----:B------:R-:W-:Y:S01]  /*0880*/  MOV R5, UR5 ;  /* 0x0000000500057c02 */ /* 0x000fe20008000f00 */
[----:B--2---:R-:W0:Y:S02]  /*0890*/  F2F.F64.F32 R10, R0 ;  /* 0x00000000000a7310 */ /* 0x004e240000201800 */
[----:B0---4-:R1:W-:Y:S04]  /*08a0*/  STL.64 [R1], R10 ;  /* 0x0000000a01007387 */ /* 0x0113e80000100a00 */
[----:B------:R-:W-:-:S07]  /*08b0*/  LEPC R20, `(.L_x_11) ;  /* 0x000000001014794e */ /* 0x000fce0000000000 */
[----:B-1----:R-:W-:Y:S05]  /*08c0*/  CALL.ABS.NOINC R8 ;  /* 0x0000000008007343 */ /* 0x002fea0003c00000 */
.L_x_11:
[----:B------:R0:W5:Y:S02]  /*08d0*/  LDG.E R3, desc[UR36][R16.64] ;  /* 0x0000002410037981 */ /* 0x000164000c1e1900 */
.L_x_10:
[----:B------:R-:W-:Y:S05]  /*08e0*/  BSYNC.RECONVERGENT B6 ;  /* 0x0000000000067941 */ /* 0x000fea0003800200 */
.L_x_9:
[----:B-----5:R-:W-:Y:S01]  /*08f0*/  FSETP.GEU.AND P0, PT, R3, R29, PT ;  /* 0x0000001d0300720b */ /* 0x020fe20003f0e000 */
[----:B------:R-:W-:-:S12]  /*0900*/  BSSY.RELIABLE B0, `(.L_x_12) ;  /* 0x000001b000007945 */ /* 0x000fd80003800100 */
[----:B------:R-:W-:Y:S05]  /*0910*/  @!P0 BRA `(.L_x_13) ;  /* 0x0000000000648947 */ /* 0x000fea0003800000 */
[----:B------:R-:W-:-:S13]  /*0920*/  ISETP.GE.AND P0, PT, R26, R31, PT ;  /* 0x0000001f1a00720c */ /* 0x000fda0003f06270 */
[----:B------:R-:W-:Y:S05]  /*0930*/  @P0 BREAK.RELIABLE B0 ;  /* 0x0000000000000942 */ /* 0x000fea0003800100 */
[----:B------:R-:W-:Y:S05]  /*0940*/  @P0 BRA `(.L_x_4) ;  /* 0x0000000000a00947 */ /* 0x000fea0003800000 */
[----:B------:R-:W2:Y:S01]  /*0950*/  LDG.E R3, desc[UR36][R36.64] ;  /* 0x0000002424037981 */ /* 0x000ea2000c1e1900 */
[----:B------:R-:W1:Y:S01]  /*0960*/  LDC.64 R6, c[0x0][0x380] ;  /* 0x0000e000ff067b82 */ /* 0x000e620000000a00 */
[----:B------:R-:W-:-:S05]  /*0970*/  IADD3 R5, PT, PT, R32, R2, RZ ;  /* 0x0000000220057210 */ /* 0x000fca0007ffe0ff */
[----:B-1----:R-:W-:-:S06]  /*0980*/  IMAD.WIDE R4, R5, 0x4, R6 ;  /* 0x0000000405047825 */ /* 0x002fcc00078e0206 */
[----:B------:R-:W3:Y:S01]  /*0990*/  LDG.E R4, desc[UR36][R4.64] ;  /* 0x0000002404047981 */ /* 0x000ee2000c1e1900 */
[----:B--2---:R-:W-:-:S06]  /*09a0*/  IMAD.WIDE R6, R3, 0x4, R6 ;  /* 0x0000000403067825 */ /* 0x004fcc00078e0206 */
[----:B------:R-:W2:Y:S01]  /*09b0*/  LDG.E R6, desc[UR36][R6.64] ;  /* 0x0000002406067981 */ /* 0x000ea2000c1e1900 */
[----:B------:R-:W-:Y:S01]  /*09c0*/  BSSY.RECONVERGENT B1, `(.L_x_13) ;  /* 0x000000e000017945 */ /* 0x000fe20003800200 */
[----:B---3--:R-:W-:-:S05]  /*09d0*/  FADD R3, R33, R4 ;  /* 0x0000000421037221 */ /* 0x008fca0000000000 */
[----:B--2---:R-:W-:-:S13]  /*09e0*/  FSETP.GE.AND P0, PT, R3, R6, PT ;  /* 0x000000060300720b */ /* 0x004fda0003f06000 */
[----:B------:R-:W-:Y:S05]  /*09f0*/  @!P0 BRA `(.L_x_14) ;  /* 0x0000000000288947 */ /* 0x000fea0003800000 */
[----:B------:R-:W1:Y:S08]  /*0a00*/  LDC.64 R4, c[0x0][0x3b0] ;  /* 0x0000ec00ff047b82 */ /* 0x000e700000000a00 */
[----:B------:R-:W2:Y:S08]  /*0a10*/  LDC.64 R8, c[0x0][0x3b8] ;  /* 0x0000ee00ff087b82 */ /* 0x000eb00000000a00 */
[----:B------:R-:W3:Y:S01]  /*0a20*/  LDC.64 R6, c[0x0][0x3c0] ;  /* 0x0000f000ff067b82 */ /* 0x000ee20000000a00 */
[----:B-1----:R-:W-:-:S05]  /*0a30*/  IMAD.WIDE R4, R26, 0x4, R4 ;  /* 0x000000041a047825 */ /* 0x002fca00078e0204 */
[----:B------:R1:W-:Y:S01]  /*0a40*/  STG.E desc[UR36][R4.64], R3 ;  /* 0x0000000304007986 */ /* 0x0003e2000c101924 */
[----:B--2---:R-:W-:-:S05]  /*0a50*/  IMAD.WIDE R8, R26, 0x4, R8 ;  /* 0x000000041a087825 */ /* 0x004fca00078e0208 */
[----:B------:R1:W-:Y:S01]  /*0a60*/  STG.E desc[UR36][R8.64], R23 ;  /* 0x0000001708007986 */ /* 0x0003e2000c101924 */
[----:B---3--:R-:W-:-:S04]  /*0a70*/  IMAD.WIDE R6, R26, 0x4, R6 ;  /* 0x000000041a067825 */ /* 0x008fc800078e0206 */
[----:B------:R-:W-:Y:S01]  /*0a80*/  VIADD R26, R26, 0x1 ;  /* 0x000000011a1a7836 */ /* 0x000fe20000000000 */
[----:B------:R1:W-:Y:S06]  /*0a90*/  STG.E desc[UR36][R6.64], R2 ;  /* 0x0000000206007986 */ /* 0x0003ec000c101924 */
.L_x_14:
[----:B------:R-:W-:Y:S05]  /*0aa0*/  BSYNC.RECONVERGENT B1 ;  /* 0x0000000000017941 */ /* 0x000fea0003800200 */
.L_x_13:
[----:B------:R-:W-:Y:S05]  /*0ab0*/  BSYNC.RELIABLE B0 ;  /* 0x0000000000007941 */ /* 0x000fea0003800100 */
.L_x_12:
[----:B------:R-:W1:Y:S02]  /*0ac0*/  LDCU UR4, c[0x0][0x3d8] ;  /* 0x00007b00ff0477ac */ /* 0x000e640008000800 */
[----:B-1----:R-:W-:-:S05]  /*0ad0*/  IMAD.U32 R9, RZ, RZ, UR4 ;  /* 0x00000004ff097e24 */ /* 0x002fca000f8e00ff */
[C---:B------:R-:W-:Y:S02]  /*0ae0*/  ISETP.NE.AND P0, PT, R2.reuse, R9, PT ;  /* 0x000000090200720c */ /* 0x040fe40003f05270 */
[----:B------:R-:W-:-:S11]  /*0af0*/  IADD3 R2, PT, PT, R2, 0x1, RZ ;  /* 0x0000000102027810 */ /* 0x000fd60007ffe0ff */
[----:B------:R-:W-:Y:S05]  /*0b00*/  @P0 BRA `(.L_x_15) ;  /* 0xfffffffc00040947 */ /* 0x000fea000383ffff */
.L_x_8:
[----:B------:R-:W-:Y:S01]  /*0b10*/  IMAD.MOV.U32 R8, RZ, RZ, R2 ;  /* 0x000000ffff087224 */ /* 0x000fe200078e0002 */
[----:B------:R-:W-:Y:S01]  /*0b20*/  MOV R0, 0x0 ;  /* 0x0000000000007802 */ /* 0x000fe20000000f00 */
[----:B------:R1:W-:Y:S01]  /*0b30*/  STL.64 [R1+0x8], R22 ;  /* 0x0000081601007387 */ /* 0x0003e20000100a00 */
[----:B------:R-:W2:Y:S01]  /*0b40*/  LDCU.64 UR4, c[0x4][0x70] ;  /* 0x01000e00ff0477ac */ /* 0x000ea20008000a00 */
[----:B------:R-:W-:Y:S01]  /*0b50*/  MOV R6, R28 ;  /* 0x0000001c00067202 */ /* 0x000fe20000000f00 */
[----:B------:R1:W3:Y:S01]  /*0b60*/  LDC.64 R2, c[0x4][R0] ;  /* 0x0100000000027b82 */ /* 0x0002e20000000a00 */
[----:B------:R1:W-:Y:S01]  /*0b70*/  STL.64 [R1], R8 ;  /* 0x0000000801007387 */ /* 0x0003e20000100a00 */
[----:B------:R-:W-:Y:S01]  /*0b80*/  IMAD.MOV.U32 R7, RZ, RZ, R27 ;  /* 0x000000ffff077224 */ /* 0x000fe200078e001b */
[----:B--2---:R-:W-:Y:S01]  /*0b90*/  MOV R4, UR4 ;  /* 0x0000000400047c02 */ /* 0x004fe20008000f00 */
[----:B-1----:R-:W-:-:S07]  /*0ba0*/  IMAD.U32 R5, RZ, RZ, UR5 ;  /* 0x00000005ff057e24 */ /* 0x002fce000f8e00ff */
[----:B------:R-:W-:-:S07]  /*0bb0*/  LEPC R20, `(.L_x_4) ;  /* 0x000000001014794e */ /* 0x000fce0000000000 */
[----:B0--3--:R-:W-:Y:S05]  /*0bc0*/  CALL.ABS.NOINC R2 ;  /* 0x0000000002007343 */ /* 0x009fea0003c00000 */
.L_x_4:
[----:B------:R-:W-:Y:S05]  /*0bd0*/  BSYNC.RECONVERGENT B7 ;  /* 0x0000000000077941 */ /* 0x000fea0003800200 */
.L_x_3:
[----:B------:R-:W-:Y:S05]  /*0be0*/  BSYNC.RELIABLE B8 ;  /* 0x0000000000087941 */ /* 0x000fea0003800100 */
.L_x_2:
[----:B------:R-:W-:-:S04]  /*0bf0*/  IADD3 R23, PT, PT, R23, 0x1, RZ ;  /* 0x0000000117177810 */ /* 0x000fc80007ffe0ff */
[----:B------:R-:W-:-:S13]  /*0c00*/  ISETP.NE.AND P0, PT, R23, R25, PT ;  /* 0x000000191700720c */ /* 0x000fda0003f05270 */
[----:B------:R-:W-:Y:S05]  /*0c10*/  @P0 BRA `(.L_x_16) ;  /* 0xfffffff400740947 */ /* 0x000fea000383ffff */
.L_x_1:
[----:B------:R-:W-:Y:S05]  /*0c20*/  BSYNC.RECONVERGENT B9 ;  /* 0x0000000000097941 */ /* 0x000fea0003800200 */
.L_x_0:
[----:B------:R-:W-:-:S13]  /*0c30*/  ISETP.NE.AND P0, PT, R22, 0x4b02, PT ;  /* 0x00004b021600780c */ /* 0x000fda0003f05270 */
[----:B------:R-:W-:Y:S05]  /*0c40*/  @P0 EXIT ;  /* 0x000000000000094d */ /* 0x000fea0003800000 */
[----:B------:R-:W-:Y:S01]  /*0c50*/  MOV R0, 0x0 ;  /* 0x0000000000007802 */ /* 0x000fe20000000f00 */
[----:B-----5:R1:W-:Y:S01]  /*0c60*/  STL [R1], R26 ;  /* 0x0000001a01007387 */ /* 0x0203e20000100800 */
[----:B------:R-:W2:Y:S01]  /*0c70*/  LDCU.64 UR4, c[0x4][0x78] ;  /* 0x01000f00ff0477ac */ /* 0x000ea20008000a00 */
[----:B------:R-:W-:Y:S01]  /*0c80*/  IMAD.MOV.U32 R6, RZ, RZ, R28 ;  /* 0x000000ffff067224 */ /* 0x000fe200078e001c */
[----:B------:R1:W3:Y:S01]  /*0c90*/  LDC.64 R2, c[0x4][R0] ;  /* 0x0100000000027b82 */ /* 0x0002e20000000a00 */
[----:B------:R-:W-:Y:S01]  /*0ca0*/  MOV R7, R27 ;  /* 0x0000001b00077202 */ /* 0x000fe20000000f00 */
[----:B--2---:R-:W-:Y:S01]  /*0cb0*/  IMAD.U32 R4, RZ, RZ, UR4 ;  /* 0x00000004ff047e24 */ /* 0x004fe2000f8e00ff */
[----:B-1----:R-:W-:-:S07]  /*0cc0*/  MOV R5, UR5 ;  /* 0x0000000500057c02 */ /* 0x002fce0008000f00 */
[----:B------:R-:W-:-:S07]  /*0cd0*/  LEPC R20, `(.L_x_17) ;  /* 0x000000001014794e */ /* 0x000fce0000000000 */
[----:B0--3--:R-:W-:Y:S05]  /*0ce0*/  CALL.ABS.NOINC R2 ;  /* 0x0000000002007343 */ /* 0x009fea0003c00000 */
.L_x_17:
[----:B------:R-:W-:Y:S05]  /*0cf0*/  EXIT ;  /* 0x000000000000794d */ /* 0x000fea0003800000 */
.L_x_18:
[----:B------:R-:W-:-:S00]  /*0d00*/  BRA `(.L_x_18) ;  /* 0xfffffffc00fc7947 */ /* 0x000fc0000383ffff */
[----:B------:R-:W-:-:S00]  /*0d10*/  NOP ;  /* 0x0000000000007918 */ /* 0x000fc00000000000 */
        /* <DEDUP_REMOVED lines=14> */
.L_x_174:


//--------------------- .text._Z23get_valid_candidate_numPfPsPiiS1_sS1_S_iS_fS1_ --------------------------
	.section	.text._Z23get_valid_candidate_numPfPsPiiS1_sS1_S_iS_fS1_,"ax",@progbits
	.align	128
        .global         _Z23get_valid_candidate_numPfPsPiiS1_sS1_S_iS_fS1_
        .type           _Z23get_valid_candidate_numPfPsPiiS1_sS1_S_iS_fS1_,@function
        .size           _Z23get_valid_candidate_numPfPsPiiS1_sS1_S_iS_fS1_,(.L_x_175 - _Z23get_valid_candidate_numPfPsPiiS1_sS1_S_iS_fS1_)
        .other          _Z23get_valid_candidate_numPfPsPiiS1_sS1_S_iS_fS1_,@"STO_CUDA_ENTRY STV_DEFAULT"
_Z23get_valid_candidate_numPfPsPiiS1_sS1_S_iS_fS1_:
.text._Z23get_valid_candidate_numPfPsPiiS1_sS1_S_iS_fS1_:
        /* <DEDUP_REMOVED lines=15> */
[----:B------:R-:W1:Y:S01]  /*00f0*/  LDCU.64 UR36, c[0x0][0x358] ;  /* 0x00006b00ff2477ac */ /* 0x000e620008000a00 */
[----:B0-----:R-:W-:-:S05]  /*0100*/  IMAD.WIDE R2, R24, 0x4, R2 ;  /* 0x0000000418027825 */ /* 0x001fca00078e0202 */
[----:B-1----:R-:W2:Y:S04]  /*0110*/  LDG.E R31, desc[UR36][R2.64] ;  /* 0x00000024021f7981 */ /* 0x002ea8000c1e1900 */
[----:B------:R-:W2:Y:S02]  /*0120*/  LDG.E R30, desc[UR36][R2.64+0x4] ;  /* 0x00000424021e7981 */ /* 0x000ea4000c1e1900 */
[----:B--2---:R-:W-:-:S13]  /*0130*/  ISETP.GE.AND P0, PT, R31, R30, PT ;  /* 0x0000001e1f00720c */ /* 0x004fda0003f06270 */
[----:B------:R-:W-:Y:S05]  /*0140*/  @P0 EXIT ;  /* 0x000000000000094d */ /* 0x000fea0003800000 */
[----:B------:R-:W0:Y:S01]  /*0150*/  LDCU UR4, c[0x0][0x3d0] ;  /* 0x00007a00ff0477ac */ /* 0x000e220008000800 */
[----:B------:R-:W1:Y:S01]  /*0160*/  LDC.64 R34, c[0x0][0x3a0] ;  /* 0x0000e800ff227b82 */ /* 0x000e620000000a00 */
[----:B------:R-:W-:Y:S02]  /*0170*/  IMAD.MOV.U32 R29, RZ, RZ, RZ ;  /* 0x000000ffff1d7224 */ /* 0x000fe400078e00ff */
[----:B------:R-:W-:-:S05]  /*0180*/  IMAD.MOV.U32 R25, RZ, RZ, R31 ;  /* 0x000000ffff197224 */ /* 0x000fca00078e001f */
[----:B------:R-:W2:Y:S08]  /*0190*/  LDC.64 R22, c[0x0][0x3c8] ;  /* 0x0000f200ff167b82 */ /* 0x000eb00000000a00 */
[----:B------:R-:W3:Y:S01]  /*01a0*/  LDC.64 R16, c[0x0][0x3b0] ;  /* 0x0000ec00ff107b82 */ /* 0x000ee20000000a00 */
[----:B0-----:R-:W0:Y:S01]  /*01b0*/  F2F.F64.F32 R18, UR4 ;  /* 0x0000000400127d10 */ /* 0x001e220008201800 */
[----:B-1----:R-:W-:-:S04]  /*01c0*/  IMAD.WIDE R34, R24, 0x4, R34 ;  /* 0x0000000418227825 */ /* 0x002fc800078e0222 */
[----:B--2---:R-:W-:-:S04]  /*01d0*/  IMAD.WIDE R22, R24, 0x4, R22 ;  /* 0x0000000418167825 */ /* 0x004fc800078e0216 */
[----:B0--3--:R-:W-:-:S07]  /*01e0*/  IMAD.WIDE R16, R24, 0x4, R16 ;  /* 0x0000000418107825 */ /* 0x009fce00078e0210 */
.L_x_29:
[----:B------:R-:W2:Y:S01]  /*01f0*/  LDG.E R3, desc[UR36][R34.64] ;  /* 0x0000002422037981 */ /* 0x000ea2000c1e1900 */
[----:B------:R-:W2:Y:S02]  /*0200*/  LDC.64 R32, c[0x0][0x380] ;  /* 0x0000e000ff207b82 */ /* 0x000ea40000000a00 */
[----:B--2---:R-:W-:-:S04]  /*0210*/  IMAD.WIDE R2, R3, 0x4, R32 ;  /* 0x0000000403027825 */ /* 0x004fc800078e0220 */
[----:B------:R-:W-:Y:S02]  /*0220*/  IMAD.WIDE R32, R25, 0x4, R32 ;  /* 0x0000000419207825 */ /* 0x000fe400078e0220 */
[----:B------:R-:W2:Y:S04]  /*0230*/  LDG.E R2, desc[UR36][R2.64] ;  /* 0x0000002402027981 */ /* 0x000ea8000c1e1900 */
[----:B------:R-:W3:Y:S01]  /*0240*/  LDG.E R32, desc[UR36][R32.64] ;  /* 0x0000002420207981 */ /* 0x000ee2000c1e1900 */
[----:B------:R-:W-:Y:S01]  /*0250*/  BSSY.RECONVERGENT B8, `(.L_x_19) ;  /* 0x000007a000087945 */ /* 0x000fe20003800200 */
[----:B--2---:R-:W-:-:S05]  /*0260*/  FMUL R5, R2, 0.5 ;  /* 0x3f00000002057820 */ /* 0x004fca0000400000 */
[----:B---3--:R-:W-:-:S13]  /*0270*/  FSETP.GT.AND P0, PT, R32, R5, PT ;  /* 0x000000052000720b */ /* 0x008fda0003f04000 */
[----:B------:R-:W-:Y:S05]  /*0280*/  @!P0 BRA `(.L_x_20) ;  /* 0x0000000400d88947 */ /* 0x000fea0003800000 */
[----:B------:R-:W0:Y:S01]  /*0290*/  LDC.64 R2, c[0x0][0x388] ;  /* 0x0000e200ff027b82 */ /* 0x000e220000000a00 */
[----:B------:R-:W1:Y:S01]  /*02a0*/  LDCU.U16 UR4, c[0x0][0x3a8] ;  /* 0x00007500ff0477ac */ /* 0x000e620008000400 */
[----:B0-----:R-:W-:-:S06]  /*02b0*/  IMAD.WIDE R2, R25, 0x2, R2 ;  /* 0x0000000219027825 */ /* 0x001fcc00078e0202 */
[----:B------:R-:W2:Y:S01]  /*02c0*/  LDG.E.U16 R2, desc[UR36][R2.64] ;  /* 0x0000002402027981 */ /* 0x000ea2000c1e1500 */
[----:B-1----:R-:W-:Y:S01]  /*02d0*/  UPRMT UR4, UR4, 0x9910, URZ ;  /* 0x0000991004047896 */ /* 0x002fe200080000ff */
[----:B--2---:R-:W-:-:S05]  /*02e0*/  PRMT R0, R2, 0x9910, RZ ;  /* 0x0000991002007816 */ /* 0x004fca00000000ff */
[----:B------:R-:W-:-:S13]  /*02f0*/  ISETP.GT.AND P0, PT, R0, UR4, PT ;  /* 0x0000000400007c0c */ /* 0x000fda000bf04270 */
[----:B------:R-:W-:Y:S05]  /*0300*/  @!P0 BRA `(.L_x_20) ;  /* 0x0000000400b88947 */ /* 0x000fea0003800000 */
[----:B------:R-:W0:Y:S01]  /*0310*/  LDC.64 R4, c[0x0][0x3b8] ;  /* 0x0000ee00ff047b82 */ /* 0x000e220000000a00 */
[----:B------:R-:W2:Y:S01]  /*0320*/  LDG.E R0, desc[UR36][R22.64] ;  /* 0x0000002416007981 */ /* 0x000ea2000c1e1900 */
[----:B------:R-:W-:-:S05]  /*0330*/  IADD3 R3, PT, PT, -R31, R25, RZ ;  /* 0x000000191f037210 */ /* 0x000fca0007ffe1ff */
[----:B0-----:R-:W-:-:S05]  /*0340*/  IMAD.WIDE R4, R3, 0x4, R4 ;  /* 0x0000000403047825 */ /* 0x001fca00078e0204 */
[----:B------:R-:W3:Y:S01]  /*0350*/  LDG.E R2, desc[UR36][R4.64] ;  /* 0x0000002404027981 */ /* 0x000ee2000c1e1900 */
[----:B------:R-:W-:Y:S01]  /*0360*/  UMOV UR4, 0x88e368f1 ;  /* 0x88e368f100047882 */ /* 0x000fe20000000000 */
[----:B------:R-:W-:Y:S01]  /*0370*/  UMOV UR5, 0x3ef4f8b5 ;  /* 0x3ef4f8b500057882 */ /* 0x000fe20000000000 */
[----:B------:R-:W-:Y:S01]  /*0380*/  BSSY.RECONVERGENT B6, `(.L_x_21) ;  /* 0x000001e000067945 */ /* 0x000fe20003800200 */
[----:B--2---:R-:W0:Y:S02]  /*0390*/  F2F.F64.F32 R6, R0 ;  /* 0x0000000000067310 */ /* 0x004e240000201800 */
[C-C-:B0-----:R-:W-:Y:S02]  /*03a0*/  DFMA R8, R6.reuse, UR4, R6.reuse ;  /* 0x0000000406087c2b */ /* 0x141fe40008000006 */
[----:B------:R-:W-:-:S06]  /*03b0*/  DFMA R6, R6, -UR4, R6 ;  /* 0x8000000406067c2b */ /* 0x000fcc0008000006 */
[C---:B------:R-:W-:Y:S02]  /*03c0*/  DADD R8, -R18.reuse, R8 ;  /* 0x0000000012087229 */ /* 0x040fe40000000108 */
[----:B------:R-:W-:Y:S01]  /*03d0*/  DADD R6, -R18, R6 ;  /* 0x0000000012067229 */ /* 0x000fe20000000106 */
[----:B---3--:R-:W0:Y:S05]  /*03e0*/  F2F.F64.F32 R2, R2 ;  /* 0x0000000200027310 */ /* 0x008e2a0000201800 */
[----:B0-----:R-:W-:Y:S02]  /*03f0*/  DADD R8, -R2, R8 ;  /* 0x0000000002087229 */ /* 0x001fe40000000108 */
[----:B------:R-:W-:-:S04]  /*0400*/  DADD R6, R6, -R2 ;  /* 0x0000000006067229 */ /* 0x000fc80000000802 */
[----:B------:R-:W0:Y:S08]  /*0410*/  F2F.F32.F64 R33, R8 ;  /* 0x0000000800217310 */ /* 0x000e300000301000 */
[----:B------:R-:W1:Y:S01]  /*0420*/  F2F.F32.F64 R28, R6 ;  /* 0x00000006001c7310 */ /* 0x000e620000301000 */
[----:B0-----:R-:W-:Y:S02]  /*0430*/  FSETP.GEU.AND P0, PT, R33, 500, PT ;  /* 0x43fa00002100780b */ /* 0x001fe40003f0e000 */
[----:B-1----:R-:W-:-:S13]  /*0440*/  FSETP.LEU.AND P1, PT, R28, 6000, PT ;  /* 0x45bb80001c00780b */ /* 0x002fda0003f2b000 */
[----:B------:R-:W-:Y:S05]  /*0450*/  @P0 BRA P1, `(.L_x_22) ;  /* 0x0000000000400947 */ /* 0x000fea0000800000 */
[----:B------:R-:W0:Y:S01]  /*0460*/  LDCU UR4, c[0x0][0x2f8] ;  /* 0x00005f00ff0477ac */ /* 0x000e220008000800 */
[----:B------:R-:W1:Y:S01]  /*0470*/  F2F.F64.F32 R8, R28 ;  /* 0x0000001c00087310 */ /* 0x000e620000201800 */
[----:B------:R-:W-:Y:S01]  /*0480*/  MOV R2, 0x0 ;  /* 0x0000000000027802 */ /* 0x000fe20000000f00 */
[----:B------:R-:W-:Y:S02]  /*0490*/  IMAD.MOV.U32 R6, RZ, RZ, R27 ;  /* 0x000000ffff067224 */ /* 0x000fe400078e001b */
[----:B------:R-:W-:-:S03]  /*04a0*/  IMAD.MOV.U32 R7, RZ, RZ, R26 ;  /* 0x000000ffff077224 */ /* 0x000fc600078e001a */
[----:B------:R-:W2:Y:S01]  /*04b0*/  LDC.64 R2, c[0x4][R2] ;  /* 0x0100000002027b82 */ /* 0x000ea20000000a00 */
[----:B------:R-:W3:Y:S01]  /*04c0*/  F2F.F64.F32 R10, R33 ;  /* 0x00000021000a7310 */ /* 0x000ee20000201800 */
[----:B0-----:R-:W-:Y:S01]  /*04d0*/  VIADD R13, R27, -UR4 ;  /* 0x800000041b0d7c36 */ /* 0x001fe20008000000 */
[----:B------:R-:W0:Y:S04]  /*04e0*/  LDCU.64 UR4, c[0x4][0x58] ;  /* 0x01000b00ff0477ac */ /* 0x000e280008000a00 */
[----:B-1----:R1:W-:Y:S04]  /*04f0*/  STL.64 [R13], R8 ;  /* 0x000000080d007387 */ /* 0x0023e80000100a00 */
[----:B---3--:R1:W-:Y:S04]  /*0500*/  STL.64 [R13+0x8], R10 ;  /* 0x0000080a0d007387 */ /* 0x0083e80000100a00 */
[----:B------:R1:W-:Y:S01]  /*0510*/  STL.64 [R13+0x10], R24 ;  /* 0x000010180d007387 */ /* 0x0003e20000100a00 */
[----:B0-----:R-:W-:Y:S01]  /*0520*/  IMAD.U32 R4, RZ, RZ, UR4 ;  /* 0x00000004ff047e24 */ /* 0x001fe2000f8e00ff */
[----:B------:R-:W-:-:S07]  /*0530*/  MOV R5, UR5 ;  /* 0x0000000500057c02 */ /* 0x000fce0008000f00 */
[----:B------:R-:W-:-:S07]  /*0540*/  LEPC R20, `(.L_x_22) ;  /* 0x000000001014794e */ /* 0x000fce0000000000 */
[----:B-12---:R-:W-:Y:S05]  /*0550*/  CALL.ABS.NOINC R2 ;  /* 0x0000000002007343 */ /* 0x006fea0003c00000 */
.L_x_22:
[----:B------:R-:W-:Y:S05]  /*0560*/  BSYNC.RECONVERGENT B6 ;  /* 0x0000000000067941 */ /* 0x000fea0003800200 */
.L_x_21:
        /* <DEDUP_REMOVED lines=12> */
[----:B------:R-:W0:Y:S01]  /*0630*/  LDCU UR4, c[0x0][0x2f8] ;  /* 0x00005f00ff0477ac */ /* 0x000e220008000800 */
[----:B------:R-:W1:Y:S01]  /*0640*/  F2F.F64.F32 R10, R28 ;  /* 0x0000001c000a7310 */ /* 0x000e620000201800 */
[----:B------:R-:W-:Y:S01]  /*0650*/  MOV R8, 0x0 ;  /* 0x0000000000087802 */ /* 0x000fe20000000f00 */
[----:B------:R-:W-:Y:S01]  /*0660*/  IMAD.MOV.U32 R6, RZ, RZ, R27 ;  /* 0x000000ffff067224 */ /* 0x000fe200078e001b */
[----:B------:R-:W-:-:S04]  /*0670*/  MOV R7, R26 ;  /* 0x0000001a00077202 */ /* 0x000fc80000000f00 */
[----:B------:R-:W2:Y:S01]  /*0680*/  LDC.64 R8, c[0x4][R8] ;  /* 0x0100000008087b82 */ /* 0x000ea20000000a00 */
[----:B0-----:R-:W-:Y:S01]  /*0690*/  IADD3 R13, PT, PT, R27, -UR4, RZ ;  /* 0x800000041b0d7c10 */ /* 0x001fe2000fffe0ff */
[----:B------:R-:W0:Y:S04]  /*06a0*/  LDCU.64 UR4, c[0x4][0x30] ;  /* 0x01000600ff0477ac */ /* 0x000e280008000a00 */
[----:B-1----:R1:W-:Y:S04]  /*06b0*/  STL.64 [R13], R10 ;  /* 0x0000000a0d007387 */ /* 0x0023e80000100a00 */
[----:B------:R1:W-:Y:S04]  /*06c0*/  STL.64 [R13+0x8], R2 ;  /* 0x000008020d007387 */ /* 0x0003e80000100a00 */
[----:B------:R1:W-:Y:S01]  /*06d0*/  STL.64 [R13+0x10], R24 ;  /* 0x000010180d007387 */ /* 0x0003e20000100a00 */
[----:B0-----:R-:W-:Y:S01]  /*06e0*/  IMAD.U32 R4, RZ, RZ, UR4 ;  /* 0x00000004ff047e24 */ /* 0x001fe2000f8e00ff */
[----:B------:R-:W-:-:S07]  /*06f0*/  MOV R5, UR5 ;  /* 0x0000000500057c02 */ /* 0x000fce0008000f00 */
[----:B------:R-:W-:-:S07]  /*0700*/  LEPC R20, `(.L_x_24) ;  /* 0x000000001014794e */ /* 0x000fce0000000000 */
[----:B-12---:R-:W-:Y:S05]  /*0710*/  CALL.ABS.NOINC R8 ;  /* 0x0000000008007343 */ /* 0x006fea0003c00000 */
.L_x_24:
[----:B------:R-:W-:Y:S05]  /*0720*/  BSYNC.RECONVERGENT B6 ;  /* 0x0000000000067941 */ /* 0x000fea0003800200 */
.L_x_23:
[----:B------:R-:W-:Y:S01]  /*0730*/  BSSY.RECONVERGENT B7, `(.L_x_25) ;  /* 0x000001d000077945 */ /* 0x000fe20003800200 */
.L_x_28:
[----:B------:R-:W0:Y:S01]  /*0740*/  LDC R13, c[0x0][0x3c0] ;  /* 0x0000f000ff0d7b82 */ /* 0x000e220000000800 */
[----:B------:R-:W-:Y:S01]  /*0750*/  BSSY.RECONVERGENT B6, `(.L_x_26) ;  /* 0x0000013000067945 */ /* 0x000fe20003800200 */
[----:B0-----:R-:W-:-:S13]  /*0760*/  ISETP.GT.AND P0, PT, R2, R13, PT ;  /* 0x0000000d0200720c */ /* 0x001fda0003f04270 */
[----:B------:R-:W-:Y:S05]  /*0770*/  @!P0 BRA `(.L_x_27) ;  /* 0x0000000000408947 */ /* 0x000fea0003800000 */
[----:B------:R-:W0:Y:S01]  /*0780*/  LDCU UR4, c[0x0][0x2f8] ;  /* 0x00005f00ff0477ac */ /* 0x000e220008000800 */
[----:B------:R-:W1:Y:S01]  /*0790*/  F2F.F64.F32 R10, R28 ;  /* 0x0000001c000a7310 */ /* 0x000e620000201800 */
[----:B------:R-:W-:Y:S01]  /*07a0*/  MOV R8, 0x0 ;  /* 0x0000000000087802 */ /* 0x000fe20000000f00 */
[----:B------:R-:W-:Y:S01]  /*07b0*/  IMAD.MOV.U32 R12, RZ, RZ, R2 ;  /* 0x000000ffff0c7224 */ /* 0x000fe200078e0002 */
[----:B------:R-:W-:Y:S01]  /*07c0*/  MOV R7, R26 ;  /* 0x0000001a00077202 */ /* 0x000fe20000000f00 */
[----:B------:R-:W-:-:S03]  /*07d0*/  IMAD.MOV.U32 R6, RZ, RZ, R27 ;  /* 0x000000ffff067224 */ /* 0x000fc600078e001b */
[----:B------:R-:W2:Y:S01]  /*07e0*/  LDC.64 R8, c[0x4][R8] ;  /* 0x0100000008087b82 */ /* 0x000ea20000000a00 */
[----:B0-----:R-:W-:Y:S01]  /*07f0*/  IADD3 R3, PT, PT, R27, -UR4, RZ ;  /* 0x800000041b037c10 */ /* 0x001fe2000fffe0ff */
[----:B------:R-:W0:Y:S04]  /*0800*/  LDCU.64 UR4, c[0x4][0x38] ;  /* 0x01000700ff0477ac */ /* 0x000e280008000a00 */
[----:B------:R3:W-:Y:S04]  /*0810*/  STL.64 [R3+0x8], R12 ;  /* 0x0000080c03007387 */ /* 0x0007e80000100a00 */
[----:B-1----:R3:W-:Y:S04]  /*0820*/  STL.64 [R3], R10 ;  /* 0x0000000a03007387 */ /* 0x0027e80000100a00 */
[----:B------:R3:W-:Y:S01]  /*0830*/  STL.64 [R3+0x10], R24 ;  /* 0x0000101803007387 */ /* 0x0007e20000100a00 */
[----:B0-----:R-:W-:Y:S01]  /*0840*/  IMAD.U32 R4, RZ, RZ, UR4 ;  /* 0x00000004ff047e24 */ /* 0x001fe2000f8e00ff */
[----:B------:R-:W-:-:S07]  /*0850*/  MOV R5, UR5 ;  /* 0x0000000500057c02 */ /* 0x000fce0008000f00 */
[----:B------:R-:W-:-:S07]  /*0860*/  LEPC R20, `(.L_x_27) ;  /* 0x000000001014794e */ /* 0x000fce0000000000 */
[----:B--23--:R-:W-:Y:S05]  /*0870*/  CALL.ABS.NOINC R8 ;  /* 0x0000000008007343 */ /* 0x00cfea0003c00000 */
.L_x_27:
[----:B------:R-:W-:Y:S05]  /*0880*/  BSYNC.RECONVERGENT B6 ;  /* 0x0000000000067941 */ /* 0x000fea0003800200 */
.L_x_26:
[----:B------:R-:W0:Y:S02]  /*0890*/  LDC.64 R4, c[0x0][0x3b8] ;  /* 0x0000ee00ff047b82 */ /* 0x000e240000000a00 */
[----:B0-----:R-:W-:-:S06]  /*08a0*/  IMAD.WIDE R4, R2, 0x4, R4 ;  /* 0x0000000402047825 */ /* 0x001fcc00078e0204 */
[----:B------:R-:W2:Y:S01]  /*08b0*/  LDG.E R4, desc[UR36][R4.64] ;  /* 0x0000002404047981 */ /* 0x000ea2000c1e1900 */
[----:B------:R-:W-:Y:S01]  /*08c0*/  IMAD.MOV.U32 R9, RZ, RZ, R2 ;  /* 0x000000ffff097224 */ /* 0x000fe200078e0002 */
[----:B--2---:R-:W-:-:S13]  /*08d0*/  FSETP.GEU.AND P0, PT, R4, R28, PT ;  /* 0x0000001c0400720b */ /* 0x004fda0003f0e000 */
[----:B------:R-:W-:Y:S01]  /*08e0*/  @!P0 IADD3 R2, PT, PT, R2, 0x1, RZ ;  /* 0x0000000102028810 */ /* 0x000fe20007ffe0ff */
[----:B------:R-:W-:Y:S06]  /*08f0*/  @!P0 BRA `(.L_x_28) ;  /* 0xfffffffc00908947 */ /* 0x000fec000383ffff */
[----:B------:R-:W-:Y:S05]  /*0900*/  BSYNC.RECONVERGENT B7 ;  /* 0x0000000000077941 */ /* 0x000fea0003800200 */
.L_x_25:
[----:B------:R-:W-:-:S13]  /*0910*/  FSETP.GT.AND P0, PT, R4, R33, PT ;  /* 0x000000210400720b */ /* 0x000fda0003f04000 */
[----:B------:R-:W-:Y:S05]  /*0920*/  @P0 BRA `(.L_x_20) ;  /* 0x0000000000300947 */ /* 0x000fea0003800000 */
[----:B------:R-:W2:Y:S01]  /*0930*/  LDG.E R3, desc[UR36][R34.64] ;  /* 0x0000002422037981 */ /* 0x000ea2000c1e1900 */
[----:B------:R-:W0:Y:S02]  /*0940*/  LDC.64 R6, c[0x0][0x380] ;  /* 0x0000e000ff067b82 */ /* 0x000e240000000a00 */
[----:B0-----:R-:W-:-:S06]  /*0950*/  IMAD.WIDE R4, R9, 0x4, R6 ;  /* 0x0000000409047825 */ /* 0x001fcc00078e0206 */
[----:B------:R-:W3:Y:S01]  /*0960*/  LDG.E R5, desc[UR36][R4.64] ;  /* 0x0000002404057981 */ /* 0x000ee2000c1e1900 */
[----:B--2---:R-:W-:-:S06]  /*0970*/  IMAD.WIDE R6, R3, 0x4, R6 ;  /* 0x0000000403067825 */ /* 0x004fcc00078e0206 */
[----:B------:R-:W2:Y:S01]  /*0980*/  LDG.E R7, desc[UR36][R6.64] ;  /* 0x0000002406077981 */ /* 0x000ea2000c1e1900 */
[----:B------:R-:W-:Y:S02]  /*0990*/  VIADD R0, R29, 0x1 ;  /* 0x000000011d007836 */ /* 0x000fe40000000000 */
[----:B---3--:R-:W-:-:S05]  /*09a0*/  FADD R32, R32, R5 ;  /* 0x0000000520207221 */ /* 0x008fca0000000000 */
[----:B--2---:R-:W-:-:S13]  /*09b0*/  FSETP.GE.AND P0, PT, R32, R7, PT ;  /* 0x000000072000720b */ /* 0x004fda0003f06000 */
[----:B------:R-:W-:-:S05]  /*09c0*/  @!P0 IADD3 R0, PT, PT, R29, RZ, RZ ;  /* 0x000000ff1d008210 */ /* 0x000fca0007ffe0ff */
[----:B------:R-:W-:Y:S01]  /*09d0*/  IMAD.MOV.U32 R29, RZ, RZ, R0 ;  /* 0x000000ffff1d7224 */ /* 0x000fe200078e0000 */
[----:B------:R-:W-:Y:S06]  /*09e0*/  BRA `(.L_x_23) ;  /* 0xfffffffc00507947 */ /* 0x000fec000383ffff */
.L_x_20:
[----:B------:R-:W-:Y:S05]  /*09f0*/  BSYNC.RECONVERGENT B8 ;  /* 0x0000000000087941 */ /* 0x000fea0003800200 */
.L_x_19:
[----:B------:R0:W-:Y:S01]  /*0a00*/  STG.E desc[UR36][R16.64], R29 ;  /* 0x0000001d10007986 */ /* 0x0001e2000c101924 */
[----:B------:R-:W-:-:S04]  /*0a10*/  IADD3 R25, PT, PT, R25, 0x1, RZ ;  /* 0x0000000119197810 */ /* 0x000fc80007ffe0ff */
[----:B------:R-:W-:-:S13]  /*0a20*/  ISETP.NE.AND P0, PT, R25, R30, PT ;  /* 0x0000001e1900720c */ /* 0x000fda0003f05270 */
[----:B0-----:R-:W-:Y:S05]  /*0a30*/  @P0 BRA `(.L_x_29) ;  /* 0xfffffff400ec0947 */ /* 0x001fea000383ffff */
[----:B------:R-:W-:Y:S05]  /*0a40*/  EXIT ;  /* 0x000000000000794d */ /* 0x000fea0003800000 */
.L_x_30:
        /* <DEDUP_REMOVED lines=11> */
.L_x_175:


//--------------------- .text._Z17compute_ion_matchPiS_iS_S_PfS0_S_S_iS0_S_lS_S_S0_S0_S_S_S_fS0_iS0_fS_ --------------------------
	.section	.text._Z17compute_ion_matchPiS_iS_S_PfS0_S_S_iS0_S_lS_S_S0_S0_S_S_S_fS0_iS0_fS_,"ax",@progbits
	.align	128
        .global         _Z17compute_ion_matchPiS_iS_S_PfS0_S_S_iS0_S_lS_S_S0_S0_S_S_S_fS0_iS0_fS_
        .type           _Z17compute_ion_matchPiS_iS_S_PfS0_S_S_iS0_S_lS_S_S0_S0_S_S_S_fS0_iS0_fS_,@function
        .size           _Z17compute_ion_matchPiS_iS_S_PfS0_S_S_iS0_S_lS_S_S0_S0_S_S_S_fS0_iS0_fS_,(.L_x_173 - _Z17compute_ion_matchPiS_iS_S_PfS0_S_S_iS0_S_lS_S_S0_S0_S_S_S_fS0_iS0_fS_)
        .other          _Z17compute_ion_matchPiS_iS_S_PfS0_S_S_iS0_S_lS_S_S0_S0_S_S_S_fS0_iS0_fS_,@"STO_CUDA_ENTRY STV_DEFAULT"
_Z17compute_ion_matchPiS_iS_S_PfS0_S_S_iS0_S_lS_S_S0_S0_S_S_S_fS0_iS0_fS_:
.text._Z17compute_ion_matchPiS_iS_S_PfS0_S_S_iS0_S_lS_S_S0_S0_S_S_S_fS0_iS0_fS_:
        /* <DEDUP_REMOVED lines=8> */
[----:B---3--:R-:W-:Y:S01]  /*0080*/  IADD3 R2, P1, PT, R1, UR4, RZ ;  /* 0x0000000401027c10 */ /* 0x008fe2000ff3e0ff */
[----:B-1----:R-:W-:-:S04]  /*0090*/  IMAD R16, R16, UR6, R3 ;  /* 0x0000000610107c24 */ /* 0x002fc8000f8e0203 */
[----:B--2---:R-:W-:Y:S02]  /*00a0*/  IMAD.X R18, RZ, RZ, UR5, P1 ;  /* 0x00000005ff127e24 */ /* 0x004fe400088e06ff */
        /* <DEDUP_REMOVED lines=9> */
[----:B------:R-:W-:Y:S01]  /*0140*/  BSSY.RECONVERGENT B0, `(.L_x_31) ;  /* 0x0000034000007945 */ /* 0x000fe20003800200 */
[----:B--2---:R-:W-:Y:S01]  /*0150*/  IMAD.WIDE R22, R16, 0x4, R22 ;  /* 0x0000000410167825 */ /* 0x004fe200078e0216 */
[----:B---3--:R-:W-:-:S13]  /*0160*/  ISETP.GE.AND P0, PT, R0, R3, PT ;  /* 0x000000030000720c */ /* 0x008fda0003f06270 */
[----:B------:R-:W-:Y:S05]  /*0170*/  @P0 BRA `(.L_x_32) ;  /* 0x0000000000c00947 */ /* 0x000fea0003800000 */
.L_x_39:
[----:B--2---:R-:W0:Y:S01]  /*0180*/  LDC.64 R4, c[0x0][0x380] ;  /* 0x0000e000ff047b82 */ /* 0x004e220000000a00 */
[----:B-1----:R-:W1:Y:S01]  /*0190*/  LDCU UR4, c[0x0][0x3c8] ;  /* 0x00007900ff0477ac */ /* 0x002e620008000800 */
[----:B0-----:R-:W-:-:S05]  /*01a0*/  IMAD.WIDE R4, R0, 0x4, R4 ;  /* 0x0000000400047825 */ /* 0x001fca00078e0204 */
[----:B------:R-:W1:Y:S01]  /*01b0*/  LDG.E R10, desc[UR36][R4.64] ;  /* 0x00000024040a7981 */ /* 0x000e62000c1e1900 */
[----:B------:R-:W-:Y:S01]  /*01c0*/  VIADD R0, R0, 0x1 ;  /* 0x0000000100007836 */ /* 0x000fe20000000000 */
[----:B------:R-:W-:Y:S04]  /*01d0*/  BSSY.RECONVERGENT B1, `(.L_x_33) ;  /* 0x0000029000017945 */ /* 0x000fe80003800200 */
[----:B------:R-:W-:Y:S02]  /*01e0*/  ISETP.NE.AND P1, PT, R0, R3, PT ;  /* 0x000000030000720c */ /* 0x000fe40003f25270 */
[----:B-1----:R-:W-:-:S13]  /*01f0*/  ISETP.GE.AND P0, PT, R10, UR4, PT ;  /* 0x000000040a007c0c */ /* 0x002fda000bf06270 */
[----:B------:R-:W-:Y:S05]  /*0200*/  @P0 BRA `(.L_x_34) ;  /* 0x0000000000940947 */ /* 0x000fea0003800000 */
[----:B------:R-:W0:Y:S01]  /*0210*/  I2F.F64 R4, R10 ;  /* 0x0000000a00047312 */ /* 0x000e220000201c00 */
[----:B------:R-:W-:Y:S01]  /*0220*/  UMOV UR4, 0x88e368f1 ;  /* 0x88e368f100047882 */ /* 0x000fe20000000000 */
[----:B------:R-:W-:Y:S02]  /*0230*/  UMOV UR5, 0x3ef4f8b5 ;  /* 0x3ef4f8b500057882 */ /* 0x000fe40000000000 */
[C-C-:B0-----:R-:W-:Y:S02]  /*0240*/  DFMA R8, R4.reuse, -UR4, R4.reuse ;  /* 0x8000000404087c2b */ /* 0x141fe40008000004 */
[----:B------:R-:W-:-:S06]  /*0250*/  DFMA R4, R4, UR4, R4 ;  /* 0x0000000404047c2b */ /* 0x000fcc0008000004 */
[----:B------:R-:W-:Y:S08]  /*0260*/  F2I.F64.CEIL R17, R4 ;  /* 0x0000000400117311 */ /* 0x000ff00000309100 */
[----:B------:R-:W0:Y:S02]  /*0270*/  F2I.F64.FLOOR R8, R8 ;  /* 0x0000000800087311 */ /* 0x000e240000305100 */
[----:B0-----:R-:W-:-:S13]  /*0280*/  ISETP.GT.AND P0, PT, R8, R17, PT ;  /* 0x000000110800720c */ /* 0x001fda0003f04270 */
[----:B------:R-:W-:Y:S05]  /*0290*/  @P0 BRA `(.L_x_34) ;  /* 0x0000000000700947 */ /* 0x000fea0003800000 */
[----:B------:R-:W-:-:S07]  /*02a0*/  IMAD.MOV.U32 R13, RZ, RZ, R8 ;  /* 0x000000ffff0d7224 */ /* 0x000fce00078e0008 */
.L_x_38:
[----:B--2---:R-:W0:Y:S02]  /*02b0*/  LDC.64 R4, c[0x0][0x3c0] ;  /* 0x0000f000ff047b82 */ /* 0x004e240000000a00 */
[----:B0-----:R-:W-:-:S05]  /*02c0*/  IMAD.WIDE R4, R13, 0x4, R4 ;  /* 0x000000040d047825 */ /* 0x001fca00078e0204 */
[----:B------:R-:W2:Y:S04]  /*02d0*/  LDG.E R12, desc[UR36][R4.64] ;  /* 0x00000024040c7981 */ /* 0x000ea8000c1e1900 */
[----:B------:R-:W2:Y:S01]  /*02e0*/  LDG.E R19, desc[UR36][R4.64+0x4] ;  /* 0x0000042404137981 */ /* 0x000ea2000c1e1900 */
[----:B------:R-:W-:Y:S01]  /*02f0*/  BSSY.RECONVERGENT B2, `(.L_x_35) ;  /* 0x0000015000027945 */ /* 0x000fe20003800200 */
[C---:B------:R-:W-:Y:S01]  /*0300*/  ISETP.NE.AND P2, PT, R13.reuse, R17, PT ;  /* 0x000000110d00720c */ /* 0x040fe20003f45270 */
[----:B------:R-:W-:Y:S01]  /*0310*/  VIADD R13, R13, 0x1 ;  /* 0x000000010d0d7836 */ /* 0x000fe20000000000 */
[----:B--2---:R-:W-:-:S13]  /*0320*/  ISETP.GE.AND P0, PT, R12, R19, PT ;  /* 0x000000130c00720c */ /* 0x004fda0003f06270 */
[----:B-1----:R-:W-:Y:S05]  /*0330*/  @P0 BRA `(.L_x_36) ;  /* 0x0000000000400947 */ /* 0x002fea0003800000 */
[----:B------:R-:W0:Y:S08]  /*0340*/  LDC.64 R8, c[0x0][0x3b8] ;  /* 0x0000ee00ff087b82 */ /* 0x000e300000000a00 */
[----:B------:R-:W1:Y:S02]  /*0350*/  LDC.64 R10, c[0x0][0x3d0] ;  /* 0x0000f400ff0a7b82 */ /* 0x000e640000000a00 */
.L_x_37:
[----:B0-2---:R-:W-:Y:S01]  /*0360*/  IMAD.WIDE R4, R12, 0x4, R8 ;  /* 0x000000040c047825 */ /* 0x005fe200078e0208 */
[----:B------:R-:W2:Y:S04]  /*0370*/  LDG.E R14, desc[UR36][R22.64] ;  /* 0x00000024160e7981 */ /* 0x000ea8000c1e1900 */
[----:B------:R-:W3:Y:S04]  /*0380*/  LDG.E R15, desc[UR36][R22.64+0x4] ;  /* 0x00000424160f7981 */ /* 0x000ee8000c1e1900 */
[----:B------:R-:W2:Y:S02]  /*0390*/  LDG.E R5, desc[UR36][R4.64] ;  /* 0x0000002404057981 */ /* 0x000ea4000c1e1900 */
[----:B--2---:R-:W-:-:S05]  /*03a0*/  IMAD.IADD R14, R14, 0x1, R5 ;  /* 0x000000010e0e7824 */ /* 0x004fca00078e0205 */
[----:B---3--:R-:W-:-:S13]  /*03b0*/  ISETP.GE.AND P0, PT, R14, R15, PT ;  /* 0x0000000f0e00720c */ /* 0x008fda0003f06270 */
[----:B------:R-:W-:Y:S05]  /*03c0*/  @P0 BRA `(.L_x_36) ;  /* 0x00000000001c0947 */ /* 0x000fea0003800000 */
[----:B-1----:R-:W-:-:S05]  /*03d0*/  IMAD.WIDE R4, R14, 0x4, R10 ;  /* 0x000000040e047825 */ /* 0x002fca00078e020a */
[----:B------:R-:W2:Y:S01]  /*03e0*/  LDG.E R14, desc[UR36][R4.64] ;  /* 0x00000024040e7981 */ /* 0x000ea2000c1e1900 */
[----:B------:R-:W-:-:S05]  /*03f0*/  VIADD R12, R12, 0x1 ;  /* 0x000000010c0c7836 */ /* 0x000fca0000000000 */
[----:B------:R-:W-:Y:S01]  /*0400*/  ISETP.NE.AND P0, PT, R12, R19, PT ;  /* 0x000000130c00720c */ /* 0x000fe20003f05270 */
[----:B--2---:R-:W-:-:S05]  /*0410*/  FADD R15, R14, 1 ;  /* 0x3f8000000e0f7421 */ /* 0x004fca0000000000 */
[----:B------:R2:W-:Y:S07]  /*0420*/  STG.E desc[UR36][R4.64], R15 ;  /* 0x0000000f04007986 */ /* 0x0005ee000c101924 */
[----:B------:R-:W-:Y:S05]  /*0430*/  @P0 BRA `(.L_x_37) ;  /* 0xfffffffc00c80947 */ /* 0x000fea000383ffff */
.L_x_36:
[----:B------:R-:W-:Y:S05]  /*0440*/  BSYNC.RECONVERGENT B2 ;  /* 0x0000000000027941 */ /* 0x000fea0003800200 */
.L_x_35:
[----:B------:R-:W-:Y:S05]  /*0450*/  @P2 BRA `(.L_x_38) ;  /* 0xfffffffc00942947 */ /* 0x000fea000383ffff */
.L_x_34:
[----:B------:R-:W-:Y:S05]  /*0460*/  BSYNC.RECONVERGENT B1 ;  /* 0x0000000000017941 */ /* 0x000fea0003800200 */
.L_x_33:
[----:B------:R-:W-:Y:S05]  /*0470*/  @P1 BRA `(.L_x_39) ;  /* 0xfffffffc00401947 */ /* 0x000fea000383ffff */
.L_x_32:
[----:B------:R-:W-:Y:S05]  /*0480*/  BSYNC.RECONVERGENT B0 ;  /* 0x0000000000007941 */ /* 0x000fea0003800200 */
.L_x_31:
[----:B------:R-:W0:Y:S02]  /*0490*/  LDC.64 R32, c[0x0][0x3a0] ;  /* 0x0000e800ff207b82 */ /* 0x000e240000000a00 */
[----:B0-----:R-:W-:-:S05]  /*04a0*/  IMAD.WIDE R32, R16, 0x4, R32 ;  /* 0x0000000410207825 */ /* 0x001fca00078e0220 */
[----:B------:R-:W3:Y:S04]  /*04b0*/  LDG.E R0, desc[UR36][R32.64] ;  /* 0x0000002420007981 */ /* 0x000ee8000c1e1900 */
[----:B------:R-:W3:Y:S01]  /*04c0*/  LDG.E R3, desc[UR36][R32.64+0x4] ;  /* 0x0000042420037981 */ /* 0x000ee2000c1e1900 */
[----:B------:R-:W-:Y:S01]  /*04d0*/  BSSY.RECONVERGENT B0, `(.L_x_40) ;  /* 0x0000033000007945 */ /* 0x000fe20003800200 */
[----:B---3--:R-:W-:-:S13]  /*04e0*/  ISETP.GE.AND P0, PT, R0, R3, PT ;  /* 0x000000030000720c */ /* 0x008fda0003f06270 */
[----:B------:R-:W-:Y:S05]  /*04f0*/  @P0 BRA `(.L_x_41) ;  /* 0x0000000000c00947 */ /* 0x000fea0003800000 */
.L_x_48:
[----:B--2---:R-:W0:Y:S01]  /*0500*/  LDC.64 R4, c[0x0][0x398] ;  /* 0x0000e600ff047b82 */ /* 0x004e220000000a00 */
[----:B------:R-:W2:Y:S01]  /*0510*/  LDCU UR4, c[0x0][0x3c8] ;  /* 0x00007900ff0477ac */ /* 0x000ea20008000800 */
[----:B0-----:R-:W-:-:S05]  /*0520*/  IMAD.WIDE R4, R0, 0x4, R4 ;  /* 0x0000000400047825 */ /* 0x001fca00078e0204 */
[----:B-1----:R-:W2:Y:S01]  /*0530*/  LDG.E R10, desc[UR36][R4.64] ;  /* 0x00000024040a7981 */ /* 0x002ea2000c1e1900 */
[----:B------:R-:W-:Y:S01]  /*0540*/  VIADD R0, R0, 0x1 ;  /* 0x0000000100007836 */ /* 0x000fe20000000000 */
[----:B------:R-:W-:Y:S04]  /*0550*/  BSSY.RECONVERGENT B1, `(.L_x_42) ;  /* 0x0000029000017945 */ /* 0x000fe80003800200 */
[----:B------:R-:W-:Y:S02]  /*0560*/  ISETP.NE.AND P1, PT, R0, R3, PT ;  /* 0x000000030000720c */ /* 0x000fe40003f25270 */
[----:B--2---:R-:W-:-:S13]  /*0570*/  ISETP.GE.AND P0, PT, R10, UR4, PT ;  /* 0x000000040a007c0c */ /* 0x004fda000bf06270 */
        /* <DEDUP_REMOVED lines=11> */
.L_x_47:
        /* <DEDUP_REMOVED lines=11> */
.L_x_46:
        /* <DEDUP_REMOVED lines=14> */
.L_x_45:
[----:B------:R-:W-:Y:S05]  /*07c0*/  BSYNC.RECONVERGENT B2 ;  /* 0x0000000000027941 */ /* 0x000fea0003800200 */
.L_x_44:
[----:B------:R-:W-:Y:S05]  /*07d0*/  @P2 BRA `(.L_x_47) ;  /* 0xfffffffc00942947 */ /* 0x000fea000383ffff */
.L_x_43:
[----:B------:R-:W-:Y:S05]  /*07e0*/  BSYNC.RECONVERGENT B1 ;  /* 0x0000000000017941 */ /* 0x000fea0003800200 */
.L_x_42:
[----:B------:R-:W-:Y:S05]  /*07f0*/  @P1 BRA `(.L_x_48) ;  /* 0xfffffffc00401947 */ /* 0x000fea000383ffff */
.L_x_41:
[----:B------:R-:W-:Y:S05]  /*0800*/  BSYNC.RECONVERGENT B0 ;  /* 0x0000000000007941 */ /* 0x000fea0003800200 */
.L_x_40:
[----:B------:R-:W3:Y:S01]  /*0810*/  LDG.E R8, desc[UR36][R22.64] ;  /* 0x0000002416087981 */ /* 0x000ee2000c1e1900 */
[----:B------:R-:W0:Y:S03]  /*0820*/  LDCU.64 UR4, c[0x0][0x3d0] ;  /* 0x00007a00ff0477ac */ /* 0x000e260008000a00 */
[----:B------:R-:W3:Y:S01]  /*0830*/  LDG.E R17, desc[UR36][R22.64+0x4] ;  /* 0x0000042416117981 */ /* 0x000ee2000c1e1900 */
[----:B------:R-:W4:Y:S01]  /*0840*/  LDCU.64 UR10, c[0x0][0x3d0] ;  /* 0x00007a00ff0a77ac */ /* 0x000f220008000a00 */
[----:B------:R-:W-:Y:S01]  /*0850*/  BSSY.RECONVERGENT B2, `(.L_x_49) ;  /* 0x00000af000027945 */ /* 0x000fe20003800200 */
[----:B------:R-:W0:Y:S01]  /*0860*/  LDCU.64 UR6, c[0x0][0x3f0] ;  /* 0x00007e00ff0677ac */ /* 0x000e220008000a00 */
[----:B------:R-:W0:Y:S01]  /*0870*/  LDCU.64 UR12, c[0x0][0x3f0] ;  /* 0x00007e00ff0c77ac */ /* 0x000e220008000a00 */
[----:B------:R-:W0:Y:S01]  /*0880*/  LDCU.64 UR8, c[0x0][0x3f8] ;  /* 0x00007f00ff0877ac */ /* 0x000e220008000a00 */
[----:B------:R-:W0:Y:S01]  /*0890*/  LDCU.64 UR14, c[0x0][0x3f8] ;  /* 0x00007f00ff0e77ac */ /* 0x000e220008000a00 */
[----:B---3--:R-:W-:-:S13]  /*08a0*/  ISETP.GE.AND P0, PT, R8, R17, PT ;  /* 0x000000110800720c */ /* 0x008fda0003f06270 */
[----:B0---4-:R-:W-:Y:S05]  /*08b0*/  @P0 BRA `(.L_x_50) ;  /* 0x0000000800a00947 */ /* 0x011fea0003800000 */
[----:B-1----:R-:W0:Y:S02]  /*08c0*/  LDC.64 R10, c[0x0][0x408] ;  /* 0x00010200ff0a7b82 */ /* 0x002e240000000a00 */
[----:B0-----:R-:W-:-:S05]  /*08d0*/  IMAD.WIDE R10, R16, 0x4, R10 ;  /* 0x00000004100a7825 */ /* 0x001fca00078e020a */
[----:B------:R0:W5:Y:S01]  /*08e0*/  LDG.E R19, desc[UR36][R10.64] ;  /* 0x000000240a137981 */ /* 0x000162000c1e1900 */
[--C-:B--2---:R-:W-:Y:S01]  /*08f0*/  IMAD.IADD R4, R17, 0x1, -R8.reuse ;  /* 0x0000000111047824 */ /* 0x104fe200078e0a08 */
[--C-:B------:R-:W-:Y:S01]  /*0900*/  SHF.R.S32.HI R20, RZ, 0x1f, R8.reuse ;  /* 0x0000001fff147819 */ /* 0x100fe20000011408 */
[----:B------:R-:W-:Y:S01]  /*0910*/  BSSY.RECONVERGENT B3, `(.L_x_51) ;  /* 0x0000032000037945 */ /* 0x000fe20003800200 */
[----:B------:R-:W-:Y:S01]  /*0920*/  SHF.R.S32.HI R21, RZ, 0x1f, R17 ;  /* 0x0000001fff157819 */ /* 0x000fe20000011411 */
[----:B------:R-:W-:Y:S01]  /*0930*/  IMAD.MOV.U32 R29, RZ, RZ, R8 ;  /* 0x000000ffff1d7224 */ /* 0x000fe200078e0008 */
[----:B------:R-:W-:Y:S01]  /*0940*/  LOP3.LUT R4, R4, 0x3, RZ, 0xc0, !PT ;  /* 0x0000000304047812 */ /* 0x000fe200078ec0ff */
[----:B------:R-:W-:-:S03]  /*0950*/  IMAD.MOV.U32 R28, RZ, RZ, R20 ;  /* 0x000000ffff1c7224 */ /* 0x000fc600078e0014 */
[----:B------:R-:W-:-:S04]  /*0960*/  ISETP.NE.U32.AND P0, PT, R4, RZ, PT ;  /* 0x000000ff0400720c */ /* 0x000fc80003f05070 */
[----:B------:R-:W-:-:S13]  /*0970*/  ISETP.NE.AND.EX P0, PT, RZ, RZ, PT, P0 ;  /* 0x000000ffff00720c */ /* 0x000fda0003f05300 */
[----:B0-----:R-:W-:Y:S05]  /*0980*/  @!P0 BRA `(.L_x_52) ;  /* 0x0000000000a88947 */ /* 0x001fea0003800000 */
[----:B------:R-:W-:Y:S02]  /*0990*/  IMAD.MOV.U32 R5, RZ, RZ, RZ ;  /* 0x000000ffff057224 */ /* 0x000fe400078e00ff */
[----:B------:R-:W-:Y:S02]  /*09a0*/  IMAD.MOV.U32 R10, RZ, RZ, RZ ;  /* 0x000000ffff0a7224 */ /* 0x000fe400078e00ff */
[----:B------:R-:W-:Y:S02]  /*09b0*/  IMAD.MOV.U32 R29, RZ, RZ, R8 ;  /* 0x000000ffff1d7224 */ /* 0x000fe400078e0008 */
[----:B------:R-:W-:-:S07]  /*09c0*/  IMAD.MOV.U32 R28, RZ, RZ, R20 ;  /* 0x000000ffff1c7224 */ /* 0x000fce00078e0014 */
.L_x_56:
[----:B0-----:R-:W-:-:S04]  /*09d0*/  LEA R12, P0, R29, UR4, 0x2 ;  /* 0x000000041d0c7c11 */ /* 0x001fc8000f8010ff */
[----:B------:R-:W-:-:S05]  /*09e0*/  LEA.HI.X R13, R29, UR5, R28, 0x2, P0 ;  /* 0x000000051d0d7c11 */ /* 0x000fca00080f141c */
[----:B------:R-:W2:Y:S01]  /*09f0*/  LDG.E R0, desc[UR36][R12.64] ;  /* 0x000000240c007981 */ /* 0x000ea2000c1e1900 */
[----:B------:R-:W-:Y:S01]  /*0a00*/  IADD3 R5, P0, PT, R5, 0x1, RZ ;  /* 0x0000000105057810 */ /* 0x000fe20007f1e0ff */
[----:B------:R-:W-:Y:S01]  /*0a10*/  BSSY.RECONVERGENT B4, `(.L_x_53) ;  /* 0x000001b000047945 */ /* 0x000fe20003800200 */
[----:B------:R-:W-:Y:S02]  /*0a20*/  IMAD.MOV.U32 R3, RZ, RZ, 0x461c4000 ;  /* 0x461c4000ff037424 */ /* 0x000fe400078e00ff */
[----:B------:R-:W-:Y:S01]  /*0a30*/  ISETP.NE.U32.AND P1, PT, R5, R4, PT ;  /* 0x000000040500720c */ /* 0x000fe20003f25070 */
[----:B------:R-:W-:-:S05]  /*0a40*/  IMAD.X R10, RZ, RZ, R10, P0 ;  /* 0x000000ffff0a7224 */ /* 0x000fca00000e060a */
[----:B------:R-:W-:Y:S02]  /*0a50*/  ISETP.NE.AND.EX P1, PT, R10, RZ, PT, P1 ;  /* 0x000000ff0a00720c */ /* 0x000fe40003f25310 */
[----:B--2---:R-:W-:-:S13]  /*0a60*/  FSETP.NEU.AND P0, PT, R0, RZ, PT ;  /* 0x000000ff0000720b */ /* 0x004fda0003f0d000 */
[----:B------:R-:W-:Y:S05]  /*0a70*/  @!P0 BRA `(.L_x_54) ;  /* 0x0000000000508947 */ /* 0x000fea0003800000 */
[----:B------:R-:W-:-:S05]  /*0a80*/  IADD3 R3, P0, PT, -R8, R29, RZ ;  /* 0x0000001d08037210 */ /* 0x000fca0007f1e1ff */
[----:B------:R-:W-:Y:S01]  /*0a90*/  IMAD.X R14, R28, 0x1, ~R20, P0 ;  /* 0x000000011c0e7824 */ /* 0x000fe200000e0e14 */
[----:B------:R-:W-:-:S04]  /*0aa0*/  LEA R12, P0, R3, UR6, 0x2 ;  /* 0x00000006030c7c11 */ /* 0x000fc8000f8010ff */
[----:B------:R-:W-:-:S05]  /*0ab0*/  LEA.HI.X R13, R3, UR7, R14, 0x2, P0 ;  /* 0x00000007030d7c11 */ /* 0x000fca00080f140e */
[----:B------:R-:W2:Y:S01]  /*0ac0*/  LDG.E R12, desc[UR36][R12.64] ;  /* 0x000000240c0c7981 */ /* 0x000ea2000c1e1900 */
[----:B------:R-:W-:Y:S01]  /*0ad0*/  BSSY.RECONVERGENT B5, `(.L_x_54) ;  /* 0x000000e000057945 */ /* 0x000fe20003800200 */
[----:B--2--5:R-:W-:-:S05]  /*0ae0*/  IMAD R3, R19, R12, RZ ;  /* 0x0000000c13037224 */ /* 0x024fca00078e02ff */
[----:B------:R-:W-:-:S04]  /*0af0*/  I2FP.F32.S32 R11, R3 ;  /* 0x00000003000b7245 */ /* 0x000fc80000201400 */
[----:B------:R-:W0:Y:S08]  /*0b00*/  MUFU.RCP R3, R11 ;  /* 0x0000000b00037308 */ /* 0x000e300000001000 */
[----:B------:R-:W1:Y:S01]  /*0b10*/  FCHK P0, R0, R11 ;  /* 0x0000000b00007302 */ /* 0x000e620000000000 */
[----:B0-----:R-:W-:-:S04]  /*0b20*/  FFMA R14, -R11, R3, 1 ;  /* 0x3f8000000b0e7423 */ /* 0x001fc80000000103 */
[----:B------:R-:W-:-:S04]  /*0b30*/  FFMA R3, R3, R14, R3 ;  /* 0x0000000e03037223 */ /* 0x000fc80000000003 */
[----:B------:R-:W-:-:S04]  /*0b40*/  FFMA R14, R0, R3, RZ ;  /* 0x00000003000e7223 */ /* 0x000fc800000000ff */
[----:B------:R-:W-:-:S04]  /*0b50*/  FFMA R9, -R11, R14, R0 ;  /* 0x0000000e0b097223 */ /* 0x000fc80000000100 */
[----:B------:R-:W-:Y:S01]  /*0b60*/  FFMA R3, R3, R9, R14 ;  /* 0x0000000903037223 */ /* 0x000fe2000000000e */
[----:B-1----:R-:W-:Y:S06]  /*0b70*/  @!P0 BRA `(.L_x_55) ;  /* 0x00000000000c8947 */ /* 0x002fec0003800000 */
[----:B------:R-:W-:Y:S01]  /*0b80*/  IMAD.MOV.U32 R9, RZ, RZ, R11 ;  /* 0x000000ffff097224 */ /* 0x000fe200078e000b */
[----:B------:R-:W-:-:S07]  /*0b90*/  MOV R14, 0xbb0 ;  /* 0x00000bb0000e7802 */ /* 0x000fce0000000f00 */
[----:B------:R-:W-:Y:S05]  /*0ba0*/  CALL.REL.NOINC `($__internal_1_$__cuda_sm3x_div_rn_noftz_f32_slowpath) ;  /* 0x0000004800f47944 */ /* 0x000fea0003c00000 */
.L_x_55:
[----:B------:R-:W-:Y:S05]  /*0bb0*/  BSYNC.RECONVERGENT B5 ;  /* 0x0000000000057941 */ /* 0x000fea0003800200 */
.L_x_54:
[----:B------:R-:W-:Y:S05]  /*0bc0*/  BSYNC.RECONVERGENT B4 ;  /* 0x0000000000047941 */ /* 0x000fea0003800200 */
.L_x_53:
[----:B------:R-:W-:-:S04]  /*0bd0*/  LEA R12, P0, R29, UR8, 0x2 ;  /* 0x000000081d0c7c11 */ /* 0x000fc8000f8010ff */
[C---:B------:R-:W-:Y:S02]  /*0be0*/  LEA.HI.X R13, R29.reuse, UR9, R28, 0x2, P0 ;  /* 0x000000091d0d7c11 */ /* 0x040fe400080f141c */
[----:B------:R-:W-:-:S03]  /*0bf0*/  IADD3 R29, P0, PT, R29, 0x1, RZ ;  /* 0x000000011d1d7810 */ /* 0x000fc60007f1e0ff */
[----:B------:R0:W-:Y:S02]  /*0c00*/  STG.E desc[UR36][R12.64], R3 ;  /* 0x000000030c007986 */ /* 0x0001e4000c101924 */
[----:B------:R-:W-:Y:S01]  /*0c10*/  IMAD.X R28, RZ, RZ, R28, P0 ;  /* 0x000000ffff1c7224 */ /* 0x000fe200000e061c */
[----:B------:R-:W-:Y:S07]  /*0c20*/  @P1 BRA `(.L_x_56) ;  /* 0xfffffffc00681947 */ /* 0x000fee000383ffff */
.L_x_52:
[----:B------:R-:W-:Y:S05]  /*0c30*/  BSYNC.RECONVERGENT B3 ;  /* 0x0000000000037941 */ /* 0x000fea0003800200 */
.L_x_51:
[----:B------:R-:W-:-:S04]  /*0c40*/  IADD3 R0, P1, PT, R8, -R17, RZ ;  /* 0x8000001108007210 */ /* 0x000fc80007f3e0ff */
[----:B------:R-:W-:Y:S01]  /*0c50*/  ISETP.GT.U32.AND P0, PT, R0, -0x4, PT ;  /* 0xfffffffc0000780c */ /* 0x000fe20003f04070 */
[----:B------:R-:W-:-:S05]  /*0c60*/  IMAD.X R0, R20, 0x1, ~R21, P1 ;  /* 0x0000000114007824 */ /* 0x000fca00008e0e15 */
[----:B------:R-:W-:-:S13]  /*0c70*/  ISETP.GT.U32.AND.EX P0, PT, R0, -0x1, PT, P0 ;  /* 0xffffffff0000780c */ /* 0x000fda0003f04100 */
[----:B------:R-:W-:Y:S05]  /*0c80*/  @P0 BRA `(.L_x_50) ;  /* 0x0000000400ac0947 */ /* 0x000fea0003800000 */
.L_x_69:
[----:B0-----:R-:W-:-:S04]  /*0c90*/  LEA R12, P0, R29, UR10, 0x2 ;  /* 0x0000000a1d0c7c11 */ /* 0x001fc8000f8010ff */
[----:B------:R-:W-:-:S05]  /*0ca0*/  LEA.HI.X R13, R29, UR11, R28, 0x2, P0 ;  /* 0x0000000b1d0d7c11 */ /* 0x000fca00080f141c */
[----:B------:R-:W2:Y:S01]  /*0cb0*/  LDG.E R0, desc[UR36][R12.64] ;  /* 0x000000240c007981 */ /* 0x000ea2000c1e1900 */
[----:B------:R-:W-:Y:S01]  /*0cc0*/  IADD3 R3, P0, PT, -R8, R29, RZ ;  /* 0x0000001d08037210 */ /* 0x000fe20007f1e1ff */
[----:B------:R-:W-:Y:S03]  /*0cd0*/  BSSY.RECONVERGENT B3, `(.L_x_57) ;  /* 0x0000017000037945 */ /* 0x000fe60003800200 */
[----:B------:R-:W-:Y:S01]  /*0ce0*/  LEA R4, P1, R3, UR12, 0x2 ;  /* 0x0000000c03047c11 */ /* 0x000fe2000f8210ff */
[----:B------:R-:W-:-:S05]  /*0cf0*/  IMAD.X R10, R28, 0x1, ~R20, P0 ;  /* 0x000000011c0a7824 */ /* 0x000fca00000e0e14 */
[----:B------:R-:W-:Y:S01]  /*0d00*/  LEA.HI.X R5, R3, UR13, R10, 0x2, P1 ;  /* 0x0000000d03057c11 */ /* 0x000fe200088f140a */
[----:B------:R-:W-:Y:S01]  /*0d10*/  IMAD.MOV.U32 R3, RZ, RZ, 0x461c4000 ;  /* 0x461c4000ff037424 */ /* 0x000fe200078e00ff */
[----:B--2---:R-:W-:-:S13]  /*0d20*/  FSETP.NEU.AND P0, PT, R0, RZ, PT ;  /* 0x000000ff0000720b */ /* 0x004fda0003f0d000 */
[----:B------:R-:W-:Y:S05]  /*0d30*/  @!P0 BRA `(.L_x_58) ;  /* 0x0000000000408947 */ /* 0x000fea0003800000 */
        /* <DEDUP_REMOVED lines=15> */
.L_x_59:
[----:B------:R-:W-:Y:S05]  /*0e30*/  BSYNC.RECONVERGENT B4 ;  /* 0x0000000000047941 */ /* 0x000fea0003800200 */
.L_x_58:
[----:B------:R-:W-:Y:S05]  /*0e40*/  BSYNC.RECONVERGENT B3 ;  /* 0x0000000000037941 */ /* 0x000fea0003800200 */
.L_x_57:
[----:B------:R-:W-:-:S04]  /*0e50*/  LEA R10, P0, R29, UR14, 0x2 ;  /* 0x0000000e1d0a7c11 */ /* 0x000fc8000f8010ff */
[----:B------:R-:W-:-:S05]  /*0e60*/  LEA.HI.X R11, R29, UR15, R28, 0x2, P0 ;  /* 0x0000000f1d0b7c11 */ /* 0x000fca00080f141c */
[----:B------:R0:W-:Y:S04]  /*0e70*/  STG.E desc[UR36][R10.64], R3 ;  /* 0x000000030a007986 */ /* 0x0001e8000c101924 */
[----:B------:R-:W2:Y:S01]  /*0e80*/  LDG.E R0, desc[UR36][R12.64+0x4] ;  /* 0x000004240c007981 */ /* 0x000ea2000c1e1900 */
[----:B------:R-:W-:Y:S01]  /*0e90*/  BSSY.RECONVERGENT B3, `(.L_x_60) ;  /* 0x0000015000037945 */ /* 0x000fe20003800200 */
[----:B------:R-:W-:Y:S01]  /*0ea0*/  IMAD.MOV.U32 R9, RZ, RZ, 0x461c4000 ;  /* 0x461c4000ff097424 */ /* 0x000fe200078e00ff */
[----:B--2---:R-:W-:-:S13]  /*0eb0*/  FSETP.NEU.AND P0, PT, R0, RZ, PT ;  /* 0x000000ff0000720b */ /* 0x004fda0003f0d000 */
[----:B0-----:R-:W-:Y:S05]  /*0ec0*/  @!P0 BRA `(.L_x_61) ;  /* 0x0000000000448947 */ /* 0x001fea0003800000 */
        /* <DEDUP_REMOVED lines=15> */
[----:B------:R-:W-:-:S07]  /*0fc0*/  IMAD.MOV.U32 R9, RZ, RZ, R3 ;  /* 0x000000ffff097224 */ /* 0x000fce00078e0003 */
.L_x_62:
[----:B------:R-:W-:Y:S05]  /*0fd0*/  BSYNC.RECONVERGENT B4 ;  /* 0x0000000000047941 */ /* 0x000fea0003800200 */
.L_x_61:
[----:B------:R-:W-:Y:S05]  /*0fe0*/  BSYNC.RECONVERGENT B3 ;  /* 0x0000000000037941 */ /* 0x000fea0003800200 */
.L_x_60:
        /* <DEDUP_REMOVED lines=21> */
.L_x_65:
[----:B------:R-:W-:Y:S05]  /*1140*/  BSYNC.RECONVERGENT B4 ;  /* 0x0000000000047941 */ /* 0x000fea0003800200 */
.L_x_64:
[----:B------:R-:W-:Y:S05]  /*1150*/  BSYNC.RECONVERGENT B3 ;  /* 0x0000000000037941 */ /* 0x000fea0003800200 */
.L_x_63:
        /* <DEDUP_REMOVED lines=22> */
.L_x_68:
[----:B------:R-:W-:Y:S05]  /*12c0*/  BSYNC.RECONVERGENT B4 ;  /* 0x0000000000047941 */ /* 0x000fea0003800200 */
.L_x_67:
[----:B------:R-:W-:Y:S05]  /*12d0*/  BSYNC.RECONVERGENT B3 ;  /* 0x0000000000037941 */ /* 0x000fea0003800200 */
.L_x_66:
[----:B------:R-:W-:Y:S01]  /*12e0*/  IADD3 R29, P0, PT, R29, 0x4, RZ ;  /* 0x000000041d1d7810 */ /* 0x000fe20007f1e0ff */
[----:B------:R3:W-:Y:S04]  /*12f0*/  STG.E desc[UR36][R10.64+0xc], R9 ;  /* 0x00000c090a007986 */ /* 0x0007e8000c101924 */
[----:B------:R-:W-:Y:S01]  /*1300*/  IMAD.X R28, RZ, RZ, R28, P0 ;  /* 0x000000ffff1c7224 */ /* 0x000fe200000e061c */
[----:B------:R-:W-:-:S04]  /*1310*/  ISETP.GE.U32.AND P0, PT, R29, R17, PT ;  /* 0x000000111d00720c */ /* 0x000fc80003f06070 */
[----:B------:R-:W-:-:S13]  /*1320*/  ISETP.GE.AND.EX P0, PT, R28, R21, PT, P0 ;  /* 0x000000151c00720c */ /* 0x000fda0003f06300 */
[----:B---3--:R-:W-:Y:S05]  /*1330*/  @!P0 BRA `(.L_x_69) ;  /* 0xfffffff800548947 */ /* 0x008fea000383ffff */
.L_x_50:
[----:B------:R-:W-:Y:S05]  /*1340*/  BSYNC.RECONVERGENT B2 ;  /* 0x0000000000027941 */ /* 0x000fea0003800200 */
.L_x_49:
[----:B------:R-:W3:Y:S01]  /*1350*/  LDG.E R8, desc[UR36][R6.64] ;  /* 0x0000002406087981 */ /* 0x000ee2000c1e1900 */
[----:B------:R-:W4:Y:S03]  /*1360*/  LDC.64 R20, c[0x0][0x3e8] ;  /* 0x0000fa00ff147b82 */ /* 0x000f260000000a00 */
[----:B--2---:R-:W3:Y:S01]  /*1370*/  LDG.E R5, desc[UR36][R6.64+0x4] ;  /* 0x0000042406057981 */ /* 0x004ee2000c1e1900 */
[----:B------:R-:W-:Y:S01]  /*1380*/  BSSY.RECONVERGENT B3, `(.L_x_70) ;  /* 0x0000115000037945 */ /* 0x000fe20003800200 */
[----:B----4-:R-:W-:Y:S01]  /*1390*/  IMAD.WIDE R20, R16, 0x4, R20 ;  /* 0x0000000410147825 */ /* 0x010fe200078e0214 */
[----:B---3--:R-:W-:-:S13]  /*13a0*/  ISETP.GE.AND P0, PT, R8, R5, PT ;  /* 0x000000050800720c */ /* 0x008fda0003f06270 */
[----:B------:R-:W-:Y:S05]  /*13b0*/  @P0 BRA `(.L_x_71) ;  /* 0x0000001000440947 */ /* 0x000fea0003800000 */
.L_x_89:
[----:B--2---:R-:W2:Y:S01]  /*13c0*/  LDC.64 R34, c[0x0][0x380] ;  /* 0x0000e000ff227b82 */ /* 0x004ea20000000a00 */
[----:B------:R-:W3:Y:S01]  /*13d0*/  LDCU UR4, c[0x0][0x3c8] ;  /* 0x00007900ff0477ac */ /* 0x000ee20008000800 */
[----:B--2---:R-:W-:-:S05]  /*13e0*/  IMAD.WIDE R34, R8, 0x4, R34 ;  /* 0x0000000408227825 */ /* 0x004fca00078e0222 */
[----:B01----:R-:W3:Y:S01]  /*13f0*/  LDG.E R10, desc[UR36][R34.64] ;  /* 0x00000024220a7981 */ /* 0x003ee2000c1e1900 */
[----:B0-----:R-:W-:Y:S01]  /*1400*/  IMAD.MOV.U32 R3, RZ, RZ, R8 ;  /* 0x000000ffff037224 */ /* 0x001fe200078e0008 */
[----:B------:R-:W-:Y:S01]  /*1410*/  BSSY.RECONVERGENT B2, `(.L_x_72) ;  /* 0x000010a000027945 */ /* 0x000fe20003800200 */
[----:B------:R-:W-:-:S05]  /*1420*/  VIADD R8, R8, 0x1 ;  /* 0x0000000108087836 */ /* 0x000fca0000000000 */
[----:B------:R-:W-:Y:S02]  /*1430*/  ISETP.NE.AND P2, PT, R8, R5, PT ;  /* 0x000000050800720c */ /* 0x000fe40003f45270 */
[----:B---3--:R-:W-:-:S13]  /*1440*/  ISETP.GE.AND P0, PT, R10, UR4, PT ;  /* 0x000000040a007c0c */ /* 0x008fda000bf06270 */
[----:B------:R-:W-:Y:S05]  /*1450*/  @P0 BRA `(.L_x_73) ;  /* 0x0000001000140947 */ /* 0x000fea0003800000 */
[----:B------:R-:W0:Y:S02]  /*1460*/  LDC.64 R6, c[0x0][0x3a8] ;  /* 0x0000ea00ff067b82 */ /* 0x000e240000000a00 */
[----:B0-----:R-:W-:-:S06]  /*1470*/  IMAD.WIDE R6, R3, 0x4, R6 ;  /* 0x0000000403067825 */ /* 0x001fcc00078e0206 */
[----:B------:R-:W2:Y:S01]  /*1480*/  LDG.E R6, desc[UR36][R6.64] ;  /* 0x0000002406067981 */ /* 0x000ea2000c1e1900 */
[----:B------:R-:W-:Y:S01]  /*1490*/  UMOV UR4, 0xc083126f ;  /* 0xc083126f00047882 */ /* 0x000fe20000000000 */
[----:B------:R-:W-:Y:S01]  /*14a0*/  UMOV UR5, 0x3ff921ca ;  /* 0x3ff921ca00057882 */ /* 0x000fe20000000000 */
[----:B------:R-:W-:Y:S01]  /*14b0*/  BSSY.RECONVERGENT B0, `(.L_x_74) ;  /* 0x000001a000007945 */ /* 0x000fe20003800200 */
[----:B--2---:R-:W0:Y:S02]  /*14c0*/  F2F.F64.F32 R12, R6 ;  /* 0x00000006000c7310 */ /* 0x004e240000201800 */
[----:B0-----:R-:W-:-:S08]  /*14d0*/  DMUL R24, R12, UR4 ;  /* 0x000000040c187c28 */ /* 0x001fd00008000000 */
[----:B------:R-:W-:-:S14]  /*14e0*/  DSETP.NEU.AND P0, PT, |R24|, +INF , PT ;  /* 0x7ff000001800742a */ /* 0x000fdc0003f0d200 */
[----:B------:R-:W-:Y:S01]  /*14f0*/  @!P0 DMUL R36, RZ, R24 ;  /* 0x00000018ff248228 */ /* 0x000fe20000000000 */
[----:B------:R-:W-:Y:S01]  /*1500*/  @!P0 IMAD.MOV.U32 R0, RZ, RZ, RZ ;  /* 0x000000ffff008224 */ /* 0x000fe200078e00ff */
[----:B------:R-:W-:Y:S09]  /*1510*/  @!P0 BRA `(.L_x_75) ;  /* 0x00000000004c8947 */ /* 0x000ff20003800000 */
[----:B------:R-:W-:Y:S01]  /*1520*/  UMOV UR4, 0x6dc9c883 ;  /* 0x6dc9c88300047882 */ /* 0x000fe20000000000 */
[----:B------:R-:W-:Y:S01]  /*1530*/  UMOV UR5, 0x3fe45f30 ;  /* 0x3fe45f3000057882 */ /* 0x000fe20000000000 */
[C---:B------:R-:W-:Y:S02]  /*1540*/  DSETP.GE.AND P0, PT, |R24|.reuse, 2.14748364800000000000e+09, PT ;  /* 0x41e000001800742a */ /* 0x040fe40003f06200 */
[----:B------:R-:W-:Y:S01]  /*1550*/  DMUL R6, R24, UR4 ;  /* 0x0000000418067c28 */ /* 0x000fe20008000000 */
[----:B------:R-:W-:Y:S01]  /*1560*/  UMOV UR4, 0x54442d18 ;  /* 0x54442d1800047882 */ /* 0x000fe20000000000 */
[----:B------:R-:W-:-:S04]  /*1570*/  UMOV UR5, 0x3ff921fb ;  /* 0x3ff921fb00057882 */ /* 0x000fc80000000000 */
[----:B------:R-:W0:Y:S08]  /*1580*/  F2I.F64 R0, R6 ;  /* 0x0000000600007311 */ /* 0x000e300000301100 */
[----:B0-----:R-:W0:Y:S02]  /*1590*/  I2F.F64 R36, R0 ;  /* 0x0000000000247312 */ /* 0x001e240000201c00 */
[----:B0-----:R-:W-:Y:S01]  /*15a0*/  DFMA R12, R36, -UR4, R24 ;  /* 0x80000004240c7c2b */ /* 0x001fe20008000018 */
[----:B------:R-:W-:Y:S01]  /*15b0*/  UMOV UR4, 0x33145c00 ;  /* 0x33145c0000047882 */ /* 0x000fe20000000000 */
[----:B------:R-:W-:-:S06]  /*15c0*/  UMOV UR5, 0x3c91a626 ;  /* 0x3c91a62600057882 */ /* 0x000fcc0000000000 */
[----:B------:R-:W-:Y:S01]  /*15d0*/  DFMA R12, R36, -UR4, R12 ;  /* 0x80000004240c7c2b */ /* 0x000fe2000800000c */
[----:B------:R-:W-:Y:S01]  /*15e0*/  UMOV UR4, 0x252049c0 ;  /* 0x252049c000047882 */ /* 0x000fe20000000000 */
[----:B------:R-:W-:-:S06]  /*15f0*/  UMOV UR5, 0x397b839a ;  /* 0x397b839a00057882 */ /* 0x000fcc0000000000 */
[----:B------:R-:W-:Y:S01]  /*1600*/  DFMA R36, R36, -UR4, R12 ;  /* 0x8000000424247c2b */ /* 0x000fe2000800000c */
[----:B------:R-:W-:Y:S10]  /*1610*/  @!P0 BRA `(.L_x_75) ;  /* 0x00000000000c8947 */ /* 0x000ff40003800000 */
[----:B------:R-:W-:Y:S01]  /*1620*/  IMAD.MOV.U32 R3, RZ, RZ, R24 ;  /* 0x000000ffff037224 */ /* 0x000fe200078e0018 */
[----:B------:R-:W-:-:S07]  /*1630*/  MOV R24, 0x1650 ;  /* 0x0000165000187802 */ /* 0x000fce0000000f00 */
[----:B-----5:R-:W-:Y:S05]  /*1640*/  CALL.REL.NOINC `($_Z17compute_ion_matchPiS_iS_S_PfS0_S_S_iS0_S_lS_S_S0_S0_S_S_S_fS0_iS0_fS_$__internal_trig_reduction_slowpathd) ;  /* 0x0000004400f07944 */ /* 0x020fea0003c00000 */
.L_x_75:
[----:B------:R-:W-:Y:S05]  /*1650*/  BSYNC.RECONVERGENT B0 ;  /* 0x0000000000007941 */ /* 0x000fea0003800200 */
.L_x_74:
[----:B------:R-:W0:Y:S01]  /*1660*/  LDCU.64 UR4, c[0x4][0x88] ;  /* 0x01001100ff0477ac */ /* 0x000e220008000a00 */
[----:B------:R-:W-:-:S05]  /*1670*/  IMAD.SHL.U32 R3, R0, 0x40, RZ ;  /* 0x0000004000037824 */ /* 0x000fca00078e00ff */
[----:B------:R-:W-:-:S04]  /*1680*/  LOP3.LUT R3, R3, 0x40, RZ, 0xc0, !PT ;  /* 0x0000004003037812 */ /* 0x000fc800078ec0ff */
[----:B0-----:R-:W-:-:S05]  /*1690*/  IADD3 R6, P0, PT, R3, UR4, RZ ;  /* 0x0000000403067c10 */ /* 0x001fca000ff1e0ff */
[----:B------:R-:W-:-:S05]  /*16a0*/  IMAD.X R7, RZ, RZ, UR5, P0 ;  /* 0x00000005ff077e24 */ /* 0x000fca00080e06ff */
[----:B------:R-:W2:Y:S04]  /*16b0*/  LDG.E.128.CONSTANT R24, desc[UR36][R6.64] ;  /* 0x0000002406187981 */ /* 0x000ea8000c1e9d00 */
[----:B------:R-:W3:Y:S04]  /*16c0*/  LDG.E.128.CONSTANT R28, desc[UR36][R6.64+0x10] ;  /* 0x00001024061c7981 */ /* 0x000ee8000c1e9d00 */
[----:B------:R0:W4:Y:S01]  /*16d0*/  LDG.E.128.CONSTANT R12, desc[UR36][R6.64+0x20] ;  /* 0x00002024060c7981 */ /* 0x000122000c1e9d00 */
[----:B------:R-:W-:Y:S01]  /*16e0*/  LOP3.LUT R3, R0, 0x1, RZ, 0xc0, !PT ;  /* 0x0000000100037812 */ /* 0x000fe200078ec0ff */
[----:B------:R-:W-:Y:S01]  /*16f0*/  IMAD.MOV.U32 R40, RZ, RZ, 0x20fd8164 ;  /* 0x20fd8164ff287424 */ /* 0x000fe200078e00ff */
[----:B------:R-:W-:Y:S01]  /*1700*/  DMUL R38, R36, R36 ;  /* 0x0000002424267228 */ /* 0x000fe20000000000 */
[----:B------:R-:W-:Y:S01]  /*1710*/  UMOV UR4, 0x88e368f1 ;  /* 0x88e368f100047882 */ /* 0x000fe20000000000 */
[----:B------:R-:W-:Y:S01]  /*1720*/  ISETP.NE.U32.AND P0, PT, R3, 0x1, PT ;  /* 0x000000010300780c */ /* 0x000fe20003f05070 */
[----:B------:R-:W-:Y:S01]  /*1730*/  IMAD.MOV.U32 R3, RZ, RZ, 0x3da8ff83 ;  /* 0x3da8ff83ff037424 */ /* 0x000fe200078e00ff */
[----:B------:R-:W-:-:S02]  /*1740*/  UMOV UR5, 0x3ef4f8b5 ;  /* 0x3ef4f8b500057882 */ /* 0x000fc40000000000 */
[----:B------:R-:W-:Y:S02]  /*1750*/  FSEL R40, R40, -8.06006814911005101289e+34, !P0 ;  /* 0xf9785eba28287808 */ /* 0x000fe40004000000 */
[----:B------:R-:W-:-:S06]  /*1760*/  FSEL R41, -R3, 0.11223486810922622681, !P0 ;  /* 0x3de5db6503297808 */ /* 0x000fcc0004000100 */
[C---:B--2---:R-:W-:Y:S01]  /*1770*/  DFMA R24, R38.reuse, R40, R24 ;  /* 0x000000282618722b */ /* 0x044fe20000000018 */
[----:B------:R-:W1:Y:S07]  /*1780*/  I2F.F64 R40, R10 ;  /* 0x0000000a00287312 */ /* 0x000e6e0000201c00 */
[----:B------:R-:W-:-:S08]  /*1790*/  DFMA R24, R38, R24, R26 ;  /* 0x000000182618722b */ /* 0x000fd0000000001a */
[----:B---3--:R-:W-:Y:S02]  /*17a0*/  DFMA R24, R38, R24, R28 ;  /* 0x000000182618722b */ /* 0x008fe4000000001c */
[C-C-:B-1----:R-:W-:Y:S02]  /*17b0*/  DFMA R26, R40.reuse, -UR4, R40.reuse ;  /* 0x80000004281a7c2b */ /* 0x142fe40008000028 */
[----:B------:R-:W-:-:S04]  /*17c0*/  DFMA R40, R40, UR4, R40 ;  /* 0x0000000428287c2b */ /* 0x000fc80008000028 */
[C---:B------:R-:W-:Y:S02]  /*17d0*/  DFMA R24, R38.reuse, R24, R30 ;  /* 0x000000182618722b */ /* 0x040fe4000000001e */
[----:B0-----:R-:W-:Y:S06]  /*17e0*/  F2I.F64.CEIL R7, R40 ;  /* 0x0000002800077311 */ /* 0x001fec0000309100 */
[C---:B----4-:R-:W-:Y:S02]  /*17f0*/  DFMA R12, R38.reuse, R24, R12 ;  /* 0x00000018260c722b */ /* 0x050fe4000000000c */
[----:B------:R-:W0:Y:S06]  /*1800*/  F2I.F64.FLOOR R26, R26 ;  /* 0x0000001a001a7311 */ /* 0x000e2c0000305100 */
[----:B------:R-:W-:-:S08]  /*1810*/  DFMA R12, R38, R12, R14 ;  /* 0x0000000c260c722b */ /* 0x000fd0000000000e */
[----:B------:R-:W-:Y:S01]  /*1820*/  DFMA R36, R12, R36, R36 ;  /* 0x000000240c24722b */ /* 0x000fe20000000024 */
[--C-:B0-----:R-:W-:Y:S01]  /*1830*/  IMAD.IADD R3, R26, 0x1, -R10.reuse ;  /* 0x000000011a037824 */ /* 0x101fe200078e0a0a */
[----:B------:R-:W-:Y:S01]  /*1840*/  DFMA R12, R38, R12, 1 ;  /* 0x3ff00000260c742b */ /* 0x000fe2000000000c */
[----:B------:R-:W-:-:S03]  /*1850*/  IMAD.IADD R10, R7, 0x1, -R10 ;  /* 0x00000001070a7824 */ /* 0x000fc600078e0a0a */
[----:B------:R-:W-:Y:S02]  /*1860*/  IABS R9, R3 ;  /* 0x0000000300097213 */ /* 0x000fe40000000000 */
[----:B------:R-:W-:Y:S02]  /*1870*/  IABS R4, R10 ;  /* 0x0000000a00047213 */ /* 0x000fe40000000000 */
[----:B------:R-:W-:Y:S02]  /*1880*/  I2FP.F32.S32 R9, R9 ;  /* 0x0000000900097245 */ /* 0x000fe40000201400 */
[----:B------:R-:W-:Y:S02]  /*1890*/  I2FP.F32.S32 R4, R4 ;  /* 0x0000000400047245 */ /* 0x000fe40000201400 */
[----:B------:R-:W-:Y:S02]  /*18a0*/  FSEL R12, R12, R36, !P0 ;  /* 0x000000240c0c7208 */ /* 0x000fe40004000000 */
[----:B------:R-:W-:-:S02]  /*18b0*/  FSETP.GT.AND P1, PT, R9, R4, PT ;  /* 0x000000040900720b */ /* 0x000fc40003f24000 */
[----:B------:R-:W-:Y:S02]  /*18c0*/  FSEL R13, R13, R37, !P0 ;  /* 0x000000250d0d7208 */ /* 0x000fe40004000000 */
[----:B------:R-:W-:Y:S02]  /*18d0*/  ISETP.GT.AND P0, PT, R26, R7, PT ;  /* 0x000000071a00720c */ /* 0x000fe40003f04270 */
[----:B------:R-:W-:Y:S02]  /*18e0*/  FSEL R9, R9, R4, P1 ;  /* 0x0000000409097208 */ /* 0x000fe40000800000 */
[----:B------:R-:W-:Y:S01]  /*18f0*/  DADD R10, RZ, -R12 ;  /* 0x00000000ff0a7229 */ /* 0x000fe2000000080c */
[----:B------:R-:W-:Y:S02]  /*1900*/  LOP3.LUT P1, RZ, R0, 0x2, RZ, 0xc0, !PT ;  /* 0x0000000200ff7812 */ /* 0x000fe4000782c0ff */
[----:B------:R-:W-:-:S07]  /*1910*/  FSETP.LT.OR P0, PT, R9, 1, P0 ;  /* 0x3f8000000900780b */ /* 0x000fce0000701400 */
[----:B------:R-:W-:Y:S02]  /*1920*/  FSEL R12, R12, R10, !P1 ;  /* 0x0000000a0c0c7208 */ /* 0x000fe40004800000 */
[----:B------:R-:W-:-:S04]  /*1930*/  FSEL R13, R13, R11, !P1 ;  /* 0x0000000b0d0d7208 */ /* 0x000fc80004800000 */
[----:B------:R-:W-:Y:S05]  /*1940*/  @P0 BRA `(.L_x_73) ;  /* 0x0000000800d80947 */ /* 0x000fea0003800000 */
[----:B------:R-:W0:Y:S01]  /*1950*/  F2F.F32.F64 R10, R12 ;  /* 0x0000000c000a7310 */ /* 0x000e220000301000 */
[----:B------:R-:W-:-:S07]  /*1960*/  IMAD.MOV.U32 R11, RZ, RZ, R26 ;  /* 0x000000ffff0b7224 */ /* 0x000fce00078e001a */
[----:B0-----:R0:W1:Y:S02]  /*1970*/  F2F.F64.F32 R36, R10 ;  /* 0x0000000a00247310 */ /* 0x0010640000201800 */
.L_x_88:
[----:B--2---:R-:W2:Y:S01]  /*1980*/  LDG.E R0, desc[UR36][R34.64] ;  /* 0x0000002422007981 */ /* 0x004ea2000c1e1900 */
[----:B------:R-:W3:Y:S02]  /*1990*/  LDC.64 R14, c[0x0][0x3c0] ;  /* 0x0000f000ff0e7b82 */ /* 0x000ee40000000a00 */
[----:B---3--:R-:W-:-:S05]  /*19a0*/  IMAD.WIDE R14, R11, 0x4, R14 ;  /* 0x000000040b0e7825 */ /* 0x008fca00078e020e */
[----:B-----5:R3:W5:Y:S04]  /*19b0*/  LDG.E R12, desc[UR36][R14.64] ;  /* 0x000000240e0c7981 */ /* 0x020768000c1e1900 */
[----:B------:R3:W5:Y:S01]  /*19c0*/  LDG.E R13, desc[UR36][R14.64+0x4] ;  /* 0x000004240e0d7981 */ /* 0x000762000c1e1900 */
[----:B------:R-:W4:Y:S01]  /*19d0*/  MUFU.RCP R4, R9 ;  /* 0x0000000900047308 */ /* 0x000f220000001000 */
[----:B------:R-:W-:Y:S01]  /*19e0*/  BSSY.RECONVERGENT B4, `(.L_x_76) ;  /* 0x000000f000047945 */ /* 0x000fe20003800200 */
[----:B------:R-:W-:Y:S01]  /*19f0*/  ISETP.NE.AND P1, PT, R11, R7, PT ;  /* 0x000000070b00720c */ /* 0x000fe20003f25270 */
[----:B----4-:R-:W-:-:S04]  /*1a00*/  FFMA R3, -R9, R4, 1 ;  /* 0x3f80000009037423 */ /* 0x010fc80000000104 */
[----:B------:R-:W-:Y:S01]  /*1a10*/  FFMA R3, R4, R3, R4 ;  /* 0x0000000304037223 */ /* 0x000fe20000000004 */
[C---:B--2---:R-:W-:Y:S02]  /*1a20*/  IMAD.IADD R0, R11.reuse, 0x1, -R0 ;  /* 0x000000010b007824 */ /* 0x044fe400078e0a00 */
[----:B------:R-:W-:-:S03]  /*1a30*/  VIADD R11, R11, 0x1 ;  /* 0x000000010b0b7836 */ /* 0x000fc60000000000 */
[----:B------:R-:W-:-:S04]  /*1a40*/  IABS R0, R0 ;  /* 0x0000000000007213 */ /* 0x000fc80000000000 */
[----:B------:R-:W-:-:S04]  /*1a50*/  I2FP.F32.S32 R0, R0 ;  /* 0x0000000000007245 */ /* 0x000fc80000201400 */
[----:B------:R-:W2:Y:S01]  /*1a60*/  FCHK P0, R0, R9 ;  /* 0x0000000900007302 */ /* 0x000ea20000000000 */
[----:B------:R-:W-:-:S04]  /*1a70*/  FFMA R4, R0, R3, RZ ;  /* 0x0000000300047223 */ /* 0x000fc800000000ff */
[----:B------:R-:W-:-:S04]  /*1a80*/  FFMA R6, -R9, R4, R0 ;  /* 0x0000000409067223 */ /* 0x000fc80000000100 */
[----:B------:R-:W-:Y:S01]  /*1a90*/  FFMA R3, R3, R6, R4 ;  /* 0x0000000603037223 */ /* 0x000fe20000000004 */
[----:B--23--:R-:W-:Y:S06]  /*1aa0*/  @!P0 BRA `(.L_x_77) ;  /* 0x0000000000088947 */ /* 0x00cfec0003800000 */
[----:B------:R-:W-:-:S07]  /*1ab0*/  MOV R14, 0x1ad0 ;  /* 0x00001ad0000e7802 */ /* 0x000fce0000000f00 */
[----:B01---5:R-:W-:Y:S05]  /*1ac0*/  CALL.REL.NOINC `($__internal_1_$__cuda_sm3x_div_rn_noftz_f32_slowpath) ;  /* 0x0000003c002c7944 */ /* 0x023fea0003c00000 */
.L_x_77:
[----:B------:R-:W-:Y:S05]  /*1ad0*/  BSYNC.RECONVERGENT B4 ;  /* 0x0000000000047941 */ /* 0x000fea0003800200 */
.L_x_76:
[----:B------:R-:W2:Y:S01]  /*1ae0*/  F2F.F64.F32 R14, R3 ;  /* 0x00000003000e7310 */ /* 0x000ea20000201800 */
[----:B------:R-:W-:Y:S01]  /*1af0*/  UMOV UR4, 0x8b145703 ;  /* 0x8b14570300047882 */ /* 0x000fe20000000000 */
[----:B------:R-:W-:Y:S01]  /*1b00*/  UMOV UR5, 0x4005bf0a ;  /* 0x4005bf0a00057882 */ /* 0x000fe20000000000 */
[----:B------:R-:W-:Y:S01]  /*1b10*/  BSSY.RECONVERGENT B0, `(.L_x_78) ;  /* 0x0000055000007945 */ /* 0x000fe20003800200 */
[----:B------:R-:W-:Y:S01]  /*1b20*/  IMAD.MOV.U32 R17, RZ, RZ, -0x3ff ;  /* 0xfffffc01ff117424 */ /* 0x000fe200078e00ff */
[----:B--2---:R-:W-:-:S10]  /*1b30*/  DADD R14, -R14, UR4 ;  /* 0x000000040e0e7e29 */ /* 0x004fd40008000100 */
[----:B------:R-:W-:Y:S01]  /*1b40*/  ISETP.GT.AND P0, PT, R15, 0xfffff, PT ;  /* 0x000fffff0f00780c */ /* 0x000fe20003f04270 */
[----:B------:R-:W-:Y:S02]  /*1b50*/  IMAD.MOV.U32 R24, RZ, RZ, R14 ;  /* 0x000000ffff187224 */ /* 0x000fe400078e000e */
[--C-:B------:R-:W-:Y:S02]  /*1b60*/  IMAD.MOV.U32 R25, RZ, RZ, R15.reuse ;  /* 0x000000ffff197224 */ /* 0x100fe400078e000f */
[----:B------:R-:W-:-:S08]  /*1b70*/  IMAD.MOV.U32 R0, RZ, RZ, R15 ;  /* 0x000000ffff007224 */ /* 0x000fd000078e000f */
[----:B------:R-:W-:Y:S01]  /*1b80*/  @!P0 DMUL R24, R24, 1.80143985094819840000e+16 ;  /* 0x4350000018188828 */ /* 0x000fe20000000000 */
[----:B------:R-:W-:-:S09]  /*1b90*/  @!P0 IMAD.MOV.U32 R17, RZ, RZ, -0x435 ;  /* 0xfffffbcbff118424 */ /* 0x000fd200078e00ff */
[----:B------:R-:W-:Y:S02]  /*1ba0*/  @!P0 IMAD.MOV.U32 R0, RZ, RZ, R25 ;  /* 0x000000ffff008224 */ /* 0x000fe400078e0019 */
[----:B------:R-:W-:Y:S02]  /*1bb0*/  @!P0 IMAD.MOV.U32 R14, RZ, RZ, R24 ;  /* 0x000000ffff0e8224 */ /* 0x000fe400078e0018 */
[----:B------:R-:W-:-:S05]  /*1bc0*/  VIADD R4, R0, 0xffffffff ;  /* 0xffffffff00047836 */ /* 0x000fca0000000000 */
[----:B------:R-:W-:-:S13]  /*1bd0*/  ISETP.GT.U32.AND P3, PT, R4, 0x7feffffe, PT ;  /* 0x7feffffe0400780c */ /* 0x000fda0003f64070 */
[----:B------:R-:W-:Y:S05]  /*1be0*/  @P3 BRA `(.L_x_79) ;  /* 0x0000000400043947 */ /* 0x000fea0003800000 */
[C---:B------:R-:W-:Y:S01]  /*1bf0*/  LOP3.LUT R3, R0.reuse, 0xfffff, RZ, 0xc0, !PT ;  /* 0x000fffff00037812 */ /* 0x040fe200078ec0ff */
[----:B------:R-:W-:Y:S01]  /*1c00*/  IMAD.MOV.U32 R24, RZ, RZ, R14 ;  /* 0x000000ffff187224 */ /* 0x000fe200078e000e */
[----:B------:R-:W-:Y:S01]  /*1c10*/  UMOV UR4, 0x3ae80f1e ;  /* 0x3ae80f1e00047882 */ /* 0x000fe20000000000 */
[----:B------:R-:W-:Y:S01]  /*1c20*/  IMAD.MOV.U32 R14, RZ, RZ, RZ ;  /* 0x000000ffff0e7224 */ /* 0x000fe200078e00ff */
[----:B------:R-:W-:Y:S01]  /*1c30*/  LOP3.LUT R25, R3, 0x3ff00000, RZ, 0xfc, !PT ;  /* 0x3ff0000003197812 */ /* 0x000fe200078efcff */
[----:B------:R-:W-:Y:S01]  /*1c40*/  IMAD.MOV.U32 R38, RZ, RZ, -0x748574fc ;  /* 0x8b7a8b04ff267424 */ /* 0x000fe200078e00ff */
[----:B------:R-:W-:Y:S01]  /*1c50*/  UMOV UR5, 0x3eb1380b ;  /* 0x3eb1380b00057882 */ /* 0x000fe20000000000 */
[----:B------:R-:W-:Y:S01]  /*1c60*/  IMAD.MOV.U32 R39, RZ, RZ, 0x3ed0ee25 ;  /* 0x3ed0ee25ff277424 */ /* 0x000fe200078e00ff */
[----:B------:R-:W-:Y:S01]  /*1c70*/  ISETP.GE.U32.AND P0, PT, R25, 0x3ff6a09f, PT ;  /* 0x3ff6a09f1900780c */ /* 0x000fe20003f06070 */
[----:B------:R-:W-:Y:S01]  /*1c80*/  IMAD.MOV.U32 R43, RZ, RZ, 0x43300000 ;  /* 0x43300000ff2b7424 */ /* 0x000fe200078e00ff */
[----:B------:R-:W-:Y:S01]  /*1c90*/  LEA.HI R0, R0, R17, RZ, 0xc ;  /* 0x0000001100007211 */ /* 0x000fe200078f60ff */
[----:B------:R-:W-:Y:S01]  /*1ca0*/  UMOV UR6, 0x80000000 ;  /* 0x8000000000067882 */ /* 0x000fe20000000000 */
[----:B------:R-:W-:-:S09]  /*1cb0*/  UMOV UR7, 0x43300000 ;  /* 0x4330000000077882 */ /* 0x000fd20000000000 */
[----:B------:R-:W-:Y:S02]  /*1cc0*/  @P0 VIADD R3, R25, 0xfff00000 ;  /* 0xfff0000019030836 */ /* 0x000fe40000000000 */
[----:B------:R-:W-:Y:S02]  /*1cd0*/  @P0 VIADD R0, R0, 0x1 ;  /* 0x0000000100000836 */ /* 0x000fe40000000000 */
[----:B------:R-:W-:-:S03]  /*1ce0*/  @P0 IMAD.MOV.U32 R25, RZ, RZ, R3 ;  /* 0x000000ffff190224 */ /* 0x000fc600078e0003 */
[----:B------:R-:W-:-:S03]  /*1cf0*/  LOP3.LUT R42, R0, 0x80000000, RZ, 0x3c, !PT ;  /* 0x80000000002a7812 */ /* 0x000fc600078e3cff */
[C---:B------:R-:W-:Y:S02]  /*1d00*/  DADD R30, R24.reuse, 1 ;  /* 0x3ff00000181e7429 */ /* 0x040fe40000000000 */
[----:B------:R-:W-:-:S04]  /*1d10*/  DADD R24, R24, -1 ;  /* 0xbff0000018187429 */ /* 0x000fc80000000000 */
[----:B------:R-:W2:Y:S02]  /*1d20*/  MUFU.RCP64H R15, R31 ;  /* 0x0000001f000f7308 */ /* 0x000ea40000001800 */
[----:B--2---:R-:W-:-:S08]  /*1d30*/  DFMA R26, -R30, R14, 1 ;  /* 0x3ff000001e1a742b */ /* 0x004fd0000000010e */
[----:B------:R-:W-:-:S08]  /*1d40*/  DFMA R26, R26, R26, R26 ;  /* 0x0000001a1a1a722b */ /* 0x000fd0000000001a */
[----:B------:R-:W-:-:S08]  /*1d50*/  DFMA R14, R14, R26, R14 ;  /* 0x0000001a0e0e722b */ /* 0x000fd0000000000e */
[----:B------:R-:W-:-:S08]  /*1d60*/  DMUL R26, R24, R14 ;  /* 0x0000000e181a7228 */ /* 0x000fd00000000000 */
[----:B------:R-:W-:-:S08]  /*1d70*/  DFMA R26, R24, R14, R26 ;  /* 0x0000000e181a722b */ /* 0x000fd0000000001a */
[----:B------:R-:W-:Y:S02]  /*1d80*/  DMUL R28, R26, R26 ;  /* 0x0000001a1a1c7228 */ /* 0x000fe40000000000 */
[----:B------:R-:W-:-:S06]  /*1d90*/  DADD R40, R24, -R26 ;  /* 0x0000000018287229 */ /* 0x000fcc000000081a */
[----:B------:R-:W-:Y:S01]  /*1da0*/  DFMA R30, R28, UR4, R38 ;  /* 0x000000041c1e7c2b */ /* 0x000fe20008000026 */
[----:B------:R-:W-:Y:S01]  /*1db0*/  UMOV UR4, 0x9f02676f ;  /* 0x9f02676f00047882 */ /* 0x000fe20000000000 */
[----:B------:R-:W-:Y:S01]  /*1dc0*/  UMOV UR5, 0x3ef3b266 ;  /* 0x3ef3b26600057882 */ /* 0x000fe20000000000 */
[----:B------:R-:W-:-:S05]  /*1dd0*/  DADD R40, R40, R40 ;  /* 0x0000000028287229 */ /* 0x000fca0000000028 */
[----:B------:R-:W-:Y:S01]  /*1de0*/  DFMA R30, R28, R30, UR4 ;  /* 0x000000041c1e7e2b */ /* 0x000fe2000800001e */
[----:B------:R-:W-:Y:S01]  /*1df0*/  UMOV UR4, 0xa9ab0956 ;  /* 0xa9ab095600047882 */ /* 0x000fe20000000000 */
[----:B------:R-:W-:Y:S01]  /*1e00*/  UMOV UR5, 0x3f1745cb ;  /* 0x3f1745cb00057882 */ /* 0x000fe20000000000 */
[----:B------:R-:W-:-:S05]  /*1e10*/  DFMA R40, R24, -R26, R40 ;  /* 0x8000001a1828722b */ /* 0x000fca0000000028 */
[----:B------:R-:W-:Y:S01]  /*1e20*/  DFMA R30, R28, R30, UR4 ;  /* 0x000000041c1e7e2b */ /* 0x000fe2000800001e */
[----:B------:R-:W-:Y:S01]  /*1e30*/  UMOV UR4, 0x2d1b5154 ;  /* 0x2d1b515400047882 */ /* 0x000fe20000000000 */
[----:B------:R-:W-:Y:S01]  /*1e40*/  UMOV UR5, 0x3f3c71c7 ;  /* 0x3f3c71c700057882 */ /* 0x000fe20000000000 */
[----:B------:R-:W-:-:S05]  /*1e50*/  DMUL R40, R14, R40 ;  /* 0x000000280e287228 */ /* 0x000fca0000000000 */
[----:B------:R-:W-:Y:S01]  /*1e60*/  DFMA R30, R28, R30, UR4 ;  /* 0x000000041c1e7e2b */ /* 0x000fe2000800001e */
[----:B------:R-:W-:Y:S01]  /*1e70*/  UMOV UR4, 0x923be72d ;  /* 0x923be72d00047882 */ /* 0x000fe20000000000 */
[----:B------:R-:W-:-:S06]  /*1e80*/  UMOV UR5, 0x3f624924 ;  /* 0x3f62492400057882 */ /* 0x000fcc0000000000 */
[----:B------:R-:W-:Y:S01]  /*1e90*/  DFMA R38, R28, R30, UR4 ;  /* 0x000000041c267e2b */ /* 0x000fe2000800001e */
[----:B------:R-:W-:Y:S01]  /*1ea0*/  UMOV UR4, 0x9999a3c4 ;  /* 0x9999a3c400047882 */ /* 0x000fe20000000000 */
[----:B------:R-:W-:Y:S01]  /*1eb0*/  UMOV UR5, 0x3f899999 ;  /* 0x3f89999900057882 */ /* 0x000fe20000000000 */
[----:B------:R-:W-:Y:S01]  /*1ec0*/  DADD R30, R42, -UR6 ;  /* 0x800000062a1e7e29 */ /* 0x000fe20008000000 */
[----:B------:R-:W-:Y:S01]  /*1ed0*/  UMOV UR6, 0xfefa39ef ;  /* 0xfefa39ef00067882 */ /* 0x000fe20000000000 */
[----:B------:R-:W-:-:S03]  /*1ee0*/  UMOV UR7, 0x3fe62e42 ;  /* 0x3fe62e4200077882 */ /* 0x000fc60000000000 */
[----:B------:R-:W-:Y:S01]  /*1ef0*/  DFMA R38, R28, R38, UR4 ;  /* 0x000000041c267e2b */ /* 0x000fe20008000026 */
[----:B------:R-:W-:Y:S01]  /*1f00*/  UMOV UR4, 0x55555554 ;  /* 0x5555555400047882 */ /* 0x000fe20000000000 */
[----:B------:R-:W-:Y:S01]  /*1f10*/  UMOV UR5, 0x3fb55555 ;  /* 0x3fb5555500057882 */ /* 0x000fe20000000000 */
[----:B------:R-:W-:-:S05]  /*1f20*/  DFMA R24, R30, UR6, R26 ;  /* 0x000000061e187c2b */ /* 0x000fca000800001a */
[----:B------:R-:W-:Y:S01]  /*1f30*/  DFMA R38, R28, R38, UR4 ;  /* 0x000000041c267e2b */ /* 0x000fe20008000026 */
[----:B------:R-:W-:Y:S01]  /*1f40*/  UMOV UR4, 0xfefa39ef ;  /* 0xfefa39ef00047882 */ /* 0x000fe20000000000 */
[----:B------:R-:W-:Y:S02]  /*1f50*/  UMOV UR5, 0x3fe62e42 ;  /* 0x3fe62e4200057882 */ /* 0x000fe40000000000 */
[----:B------:R-:W-:Y:S01]  /*1f60*/  DFMA R42, R30, -UR4, R24 ;  /* 0x800000041e2a7c2b */ /* 0x000fe20008000018 */
[----:B------:R-:W-:Y:S01]  /*1f70*/  UMOV UR4, 0x3b39803f ;  /* 0x3b39803f00047882 */ /* 0x000fe20000000000 */
[----:B------:R-:W-:Y:S02]  /*1f80*/  UMOV UR5, 0x3c7abc9e ;  /* 0x3c7abc9e00057882 */ /* 0x000fe40000000000 */
[----:B------:R-:W-:-:S04]  /*1f90*/  DMUL R38, R28, R38 ;  /* 0x000000261c267228 */ /* 0x000fc80000000000 */
[----:B------:R-:W-:-:S04]  /*1fa0*/  DADD R42, -R26, R42 ;  /* 0x000000001a2a7229 */ /* 0x000fc8000000012a */
[----:B------:R-:W-:-:S08]  /*1fb0*/  DFMA R38, R26, R38, R40 ;  /* 0x000000261a26722b */ /* 0x000fd00000000028 */
[----:B------:R-:W-:-:S08]  /*1fc0*/  DADD R38, R38, -R42 ;  /* 0x0000000026267229 */ /* 0x000fd0000000082a */
[----:B------:R-:W-:-:S08]  /*1fd0*/  DFMA R38, R30, UR4, R38 ;  /* 0x000000041e267c2b */ /* 0x000fd00008000026 */
[----:B------:R-:W-:Y:S01]  /*1fe0*/  DADD R24, R24, R38 ;  /* 0x0000000018187229 */ /* 0x000fe20000000026 */
[----:B------:R-:W-:Y:S10]  /*1ff0*/  BRA `(.L_x_80) ;  /* 0x0000000000187947 */ /* 0x000ff40003800000 */
.L_x_79:
[----:B------:R-:W-:Y:S01]  /*2000*/  IMAD.MOV.U32 R14, RZ, RZ, 0x0 ;  /* 0x00000000ff0e7424 */ /* 0x000fe200078e00ff */
[----:B------:R-:W-:Y:S01]  /*2010*/  LOP3.LUT P0, RZ, R25, 0x7fffffff, RZ, 0xc0, !PT ;  /* 0x7fffffff19ff7812 */ /* 0x000fe2000780c0ff */
[----:B------:R-:W-:-:S06]  /*2020*/  IMAD.MOV.U32 R15, RZ, RZ, 0x7ff00000 ;  /* 0x7ff00000ff0f7424 */ /* 0x000fcc00078e00ff */
[----:B------:R-:W-:-:S10]  /*2030*/  DFMA R14, R24, R14, +INF ;  /* 0x7ff00000180e742b */ /* 0x000fd4000000000e */
[----:B------:R-:W-:Y:S02]  /*2040*/  FSEL R24, R14, RZ, P0 ;  /* 0x000000ff0e187208 */ /* 0x000fe40000000000 */
[----:B------:R-:W-:-:S07]  /*2050*/  FSEL R25, R15, -QNAN , P0 ;  /* 0xfff000000f197808 */ /* 0x000fce0000000000 */
.L_x_80:
[----:B------:R-:W-:Y:S05]  /*2060*/  BSYNC.RECONVERGENT B0 ;  /* 0x0000000000007941 */ /* 0x000fea0003800200 */
.L_x_78:
[----:B-----5:R-:W-:Y:S01]  /*2070*/  ISETP.GE.AND P0, PT, R12, R13, PT ;  /* 0x0000000d0c00720c */ /* 0x020fe20003f06270 */
[----:B------:R-:W-:-:S12]  /*2080*/  BSSY.RECONVERGENT B0, `(.L_x_81) ;  /* 0x0000041000007945 */ /* 0x000fd80003800200 */
[----:B------:R-:W-:Y:S05]  /*2090*/  @P0 BRA `(.L_x_82) ;  /* 0x0000000000fc0947 */ /* 0x000fea0003800000 */
[----:B------:R-:W2:Y:S01]  /*20a0*/  F2F.F32.F64 R25, R24 ;  /* 0x0000001800197310 */ /* 0x000ea20000301000 */
[----:B------:R-:W-:Y:S01]  /*20b0*/  UMOV UR4, 0x9374bc6a ;  /* 0x9374bc6a00047882 */ /* 0x000fe20000000000 */
[----:B------:R-:W-:Y:S01]  /*20c0*/  UMOV UR5, 0x3ff00418 ;  /* 0x3ff0041800057882 */ /* 0x000fe20000000000 */
[----:B--2---:R-:W-:-:S05]  /*20d0*/  FMUL R0, R10, R25 ;  /* 0x000000190a007220 */ /* 0x004fca0000400000 */
[----:B------:R-:W2:Y:S02]  /*20e0*/  F2F.F64.F32 R38, R0 ;  /* 0x0000000000267310 */ /* 0x000ea40000201800 */
[----:B--2---:R-:W-:-:S11]  /*20f0*/  DMUL R38, R38, UR4 ;  /* 0x0000000426267c28 */ /* 0x004fd60008000000 */
.L_x_87:
[----:B--2---:R-:W2:Y:S01]  /*2100*/  LDC.64 R14, c[0x0][0x3b8] ;  /* 0x0000ee00ff0e7b82 */ /* 0x004ea20000000a00 */
[----:B------:R-:W3:Y:S01]  /*2110*/  LDG.E R0, desc[UR36][R20.64] ;  /* 0x0000002414007981 */ /* 0x000ee2000c1e1900 */
[----:B--2---:R-:W-:-:S06]  /*2120*/  IMAD.WIDE R14, R12, 0x4, R14 ;  /* 0x000000040c0e7825 */ /* 0x004fcc00078e020e */
[----:B------:R-:W3:Y:S01]  /*2130*/  LDG.E R15, desc[UR36][R14.64] ;  /* 0x000000240e0f7981 */ /* 0x000ee2000c1e1900 */
[----:B------:R-:W-:Y:S01]  /*2140*/  BSSY.RELIABLE B1, `(.L_x_83) ;  /* 0x0000031000017945 */ /* 0x000fe20003800100 */
[----:B---3--:R-:W-:-:S13]  /*2150*/  ISETP.GE.AND P0, PT, R15, R0, PT ;  /* 0x000000000f00720c */ /* 0x008fda0003f06270 */
[----:B------:R-:W-:Y:S05]  /*2160*/  @P0 BRA `(.L_x_84) ;  /* 0x0000000000b80947 */ /* 0x000fea0003800000 */
[----:B------:R-:W2:Y:S04]  /*2170*/  LDG.E R14, desc[UR36][R22.64] ;  /* 0x00000024160e7981 */ /* 0x000ea8000c1e1900 */
[----:B------:R-:W3:Y:S01]  /*2180*/  LDG.E R3, desc[UR36][R22.64+0x4] ;  /* 0x0000042416037981 */ /* 0x000ee2000c1e1900 */
[----:B--2---:R-:W-:-:S05]  /*2190*/  IMAD.IADD R14, R15, 0x1, R14 ;  /* 0x000000010f0e7824 */ /* 0x004fca00078e020e */
[----:B---3--:R-:W-:-:S13]  /*21a0*/  ISETP.GE.AND P0, PT, R14, R3, PT ;  /* 0x000000030e00720c */ /* 0x008fda0003f06270 */
[----:B------:R-:W-:Y:S05]  /*21b0*/  @P0 BREAK.RELIABLE B1 ;  /* 0x0000000000010942 */ /* 0x000fea0003800100 */
[----:B------:R-:W-:Y:S05]  /*21c0*/  @P0 BRA `(.L_x_82) ;  /* 0x0000000000b00947 */ /* 0x000fea0003800000 */
[----:B------:R-:W2:Y:S02]  /*21d0*/  LDC.64 R24, c[0x0][0x3f8] ;  /* 0x0000fe00ff187b82 */ /* 0x000ea40000000a00 */
[----:B--2---:R-:W-:-:S06]  /*21e0*/  IMAD.WIDE R24, R14, 0x4, R24 ;  /* 0x000000040e187825 */ /* 0x004fcc00078e0218 */
[----:B------:R-:W2:Y:S01]  /*21f0*/  LDG.E R24, desc[UR36][R24.64] ;  /* 0x0000002418187981 */ /* 0x000ea2000c1e1900 */
[----:B------:R-:W-:Y:S01]  /*2200*/  IMAD.MOV.U32 R3, RZ, RZ, 0x41c80000 ;  /* 0x41c80000ff037424 */ /* 0x000fe200078e00ff */
[----:B------:R-:W-:Y:S01]  /*2210*/  UMOV UR4, 0xd2f1a9fc ;  /* 0xd2f1a9fc00047882 */ /* 0x000fe20000000000 */
[----:B------:R-:W-:Y:S01]  /*2220*/  UMOV UR5, 0x3f50624d ;  /* 0x3f50624d00057882 */ /* 0x000fe20000000000 */
[----:B------:R-:W-:Y:S01]  /*2230*/  FSETP.GEU.AND P3, PT, |R39|, 6.5827683646048100446e-37, PT ;  /* 0x036000002700780b */ /* 0x000fe20003f6e200 */
[----:B------:R-:W-:Y:S01]  /*2240*/  BSSY.RECONVERGENT B4, `(.L_x_85) ;  /* 0x0000019000047945 */ /* 0x000fe20003800200 */
[----:B--2---:R-:W-:-:S04]  /*2250*/  FFMA R0, R24, -R3, 1 ;  /* 0x3f80000018007423 */ /* 0x004fc80000000803 */
[----:B------:R-:W-:-:S04]  /*2260*/  FADD R0, R0, 25 ;  /* 0x41c8000000007421 */ /* 0x000fc80000000000 */
[----:B------:R-:W1:Y:S02]  /*2270*/  F2F.F64.F32 R26, R0 ;  /* 0x00000000001a7310 */ /* 0x000e640000201800 */
[----:B-1----:R-:W-:Y:S01]  /*2280*/  DFMA R30, R26, UR4, R36 ;  /* 0x000000041a1e7c2b */ /* 0x002fe20008000024 */
[----:B------:R-:W-:-:S05]  /*2290*/  IMAD.MOV.U32 R26, RZ, RZ, 0x1 ;  /* 0x00000001ff1a7424 */ /* 0x000fca00078e00ff */
[----:B------:R-:W1:Y:S02]  /*22a0*/  MUFU.RCP64H R27, R31 ;  /* 0x0000001f001b7308 */ /* 0x000e640000001800 */
[----:B-1----:R-:W-:-:S08]  /*22b0*/  DFMA R28, -R30, R26, 1 ;  /* 0x3ff000001e1c742b */ /* 0x002fd0000000011a */
[----:B------:R-:W-:-:S08]  /*22c0*/  DFMA R28, R28, R28, R28 ;  /* 0x0000001c1c1c722b */ /* 0x000fd0000000001c */
[----:B------:R-:W-:-:S08]  /*22d0*/  DFMA R28, R26, R28, R26 ;  /* 0x0000001c1a1c722b */ /* 0x000fd0000000001a */
[----:B------:R-:W-:-:S08]  /*22e0*/  DFMA R24, -R30, R28, 1 ;  /* 0x3ff000001e18742b */ /* 0x000fd0000000011c */
[----:B------:R-:W-:-:S08]  /*22f0*/  DFMA R24, R28, R24, R28 ;  /* 0x000000181c18722b */ /* 0x000fd0000000001c */
[----:B------:R-:W-:-:S08]  /*2300*/  DMUL R26, R38, R24 ;  /* 0x00000018261a7228 */ /* 0x000fd00000000000 */
[----:B------:R-:W-:-:S08]  /*2310*/  DFMA R28, -R30, R26, R38 ;  /* 0x0000001a1e1c722b */ /* 0x000fd00000000126 */
[----:B------:R-:W-:-:S10]  /*2320*/  DFMA R24, R24, R28, R26 ;  /* 0x0000001c1818722b */ /* 0x000fd4000000001a */
[----:B------:R-:W-:-:S05]  /*2330*/  FFMA R0, RZ, R31, R25 ;  /* 0x0000001fff007223 */ /* 0x000fca0000000019 */
[----:B------:R-:W-:-:S13]  /*2340*/  FSETP.GT.AND P0, PT, |R0|, 1.469367938527859385e-39, PT ;  /* 0x001000000000780b */ /* 0x000fda0003f04200 */
[----:B------:R-:W-:Y:S05]  /*2350*/  @P0 BRA P3, `(.L_x_86) ;  /* 0x00000000001c0947 */ /* 0x000fea0001800000 */
[----:B------:R-:W-:Y:S01]  /*2360*/  IMAD.MOV.U32 R27, RZ, RZ, R31 ;  /* 0x000000ffff1b7224 */ /* 0x000fe200078e001f */
[----:B------:R-:W-:Y:S01]  /*2370*/  MOV R0, 0x23b0 ;  /* 0x000023b000007802 */ /* 0x000fe20000000f00 */
[----:B------:R-:W-:Y:S02]  /*2380*/  IMAD.MOV.U32 R28, RZ, RZ, R38 ;  /* 0x000000ffff1c7224 */ /* 0x000fe400078e0026 */
[----:B------:R-:W-:-:S07]  /*2390*/  IMAD.MOV.U32 R29, RZ, RZ, R39 ;  /* 0x000000ffff1d7224 */ /* 0x000fce00078e0027 */
[----:B0-----:R-:W-:Y:S05]  /*23a0*/  CALL.REL.NOINC `($__internal_0_$__cuda_sm20_div_rn_f64_full) ;  /* 0x0000002c00847944 */ /* 0x001fea0003c00000 */
[----:B------:R-:W-:Y:S02]  /*23b0*/  IMAD.MOV.U32 R24, RZ, RZ, R40 ;  /* 0x000000ffff187224 */ /* 0x000fe400078e0028 */
[----:B------:R-:W-:-:S07]  /*23c0*/  IMAD.MOV.U32 R25, RZ, RZ, R41 ;  /* 0x000000ffff197224 */ /* 0x000fce00078e0029 */
.L_x_86:
[----:B------:R-:W-:Y:S05]  /*23d0*/  BSYNC.RECONVERGENT B4 ;  /* 0x0000000000047941 */ /* 0x000fea0003800200 */
.L_x_85:
[----:B------:R-:W1:Y:S02]  /*23e0*/  LDC.64 R26, c[0x0][0x400] ;  /* 0x00010000ff1a7b82 */ /* 0x000e640000000a00 */
[----:B-1----:R-:W-:-:S05]  /*23f0*/  IMAD.WIDE R14, R14, 0x4, R26 ;  /* 0x000000040e0e7825 */ /* 0x002fca00078e021a */
[----:B------:R-:W2:Y:S02]  /*2400*/  LDG.E R0, desc[UR36][R14.64] ;  /* 0x000000240e007981 */ /* 0x000ea4000c1e1900 */
[----:B--2---:R-:W1:Y:S02]  /*2410*/  F2F.F64.F32 R26, R0 ;  /* 0x00000000001a7310 */ /* 0x004e640000201800 */
[----:B-1----:R-:W-:-:S10]  /*2420*/  DADD R26, R26, R24 ;  /* 0x000000001a1a7229 */ /* 0x002fd40000000018 */
[----:B------:R-:W1:Y:S02]  /*2430*/  F2F.F32.F64 R27, R26 ;  /* 0x0000001a001b7310 */ /* 0x000e640000301000 */
[----:B-1----:R2:W-:Y:S02]  /*2440*/  STG.E desc[UR36][R14.64], R27 ;  /* 0x0000001b0e007986 */ /* 0x0025e4000c101924 */
.L_x_84:
[----:B------:R-:W-:Y:S05]  /*2450*/  BSYNC.RELIABLE B1 ;  /* 0x0000000000017941 */ /* 0x000fea0003800100 */
.L_x_83:
[----:B------:R-:W-:-:S05]  /*2460*/  VIADD R12, R12, 0x1 ;  /* 0x000000010c0c7836 */ /* 0x000fca0000000000 */
[----:B------:R-:W-:-:S13]  /*2470*/  ISETP.NE.AND P0, PT, R12, R13, PT ;  /* 0x0000000d0c00720c */ /* 0x000fda0003f05270 */
[----:B------:R-:W-:Y:S05]  /*2480*/  @P0 BRA `(.L_x_87) ;  /* 0xfffffffc001c0947 */ /* 0x000fea000383ffff */
.L_x_82:
[----:B------:R-:W-:Y:S05]  /*2490*/  BSYNC.RECONVERGENT B0 ;  /* 0x0000000000007941 */ /* 0x000fea0003800200 */
.L_x_81:
[----:B------:R-:W-:Y:S05]  /*24a0*/  @P1 BRA `(.L_x_88) ;  /* 0xfffffff400341947 */ /* 0x000fea000383ffff */
.L_x_73:
[----:B------:R-:W-:Y:S05]  /*24b0*/  BSYNC.RECONVERGENT B2 ;  /* 0x0000000000027941 */ /* 0x000fea0003800200 */
.L_x_72:
[----:B------:R-:W-:Y:S05]  /*24c0*/  @P2 BRA `(.L_x_89) ;  /* 0xffffffec00bc2947 */ /* 0x000fea000383ffff */
.L_x_71:
[----:B------:R-:W-:Y:S05]  /*24d0*/  BSYNC.RECONVERGENT B3 ;  /* 0x0000000000037941 */ /* 0x000fea0003800200 */
.L_x_70:
[----:B------:R-:W-:Y:S05]  /*24e0*/  WARPSYNC.ALL ;  /* 0x0000000000007948 */ /* 0x000fea0003800000 */
[----:B------:R-:W3:Y:S04]  /*24f0*/  LDG.E R8, desc[UR36][R32.64] ;  /* 0x0000002420087981 */ /* 0x000ee8000c1e1900 */
[----:B------:R-:W3:Y:S01]  /*2500*/  LDG.E R5, desc[UR36][R32.64+0x4] ;  /* 0x0000042420057981 */ /* 0x000ee2000c1e1900 */
[----:B------:R-:W-:Y:S01]  /*2510*/  BSSY.RECONVERGENT B3, `(.L_x_90) ;  /* 0x0000116000037945 */ /* 0x000fe20003800200 */
[----:B---3--:R-:W-:-:S13]  /*2520*/  ISETP.GE.AND P0, PT, R8, R5, PT ;  /* 0x000000050800720c */ /* 0x008fda0003f06270 */
[----:B------:R-:W-:Y:S05]  /*2530*/  @P0 BRA `(.L_x_91) ;  /* 0x00000010004c0947 */ /* 0x000fea0003800000 */
.L_x_109:
[----:B01----:R-:W0:Y:S01]  /*2540*/  LDC.64 R10, c[0x0][0x398] ;  /* 0x0000e600ff0a7b82 */ /* 0x003e220000000a00 */
[----:B------:R-:W1:Y:S01]  /*2550*/  LDCU UR4, c[0x0][0x3c8] ;  /* 0x00007900ff0477ac */ /* 0x000e620008000800 */
[----:B0-----:R-:W-:-:S05]  /*2560*/  IMAD.WIDE R10, R8, 0x4, R10 ;  /* 0x00000004080a7825 */ /* 0x001fca00078e020a */
[----:B------:R-:W1:Y:S01]  /*2570*/  LDG.E R32, desc[UR36][R10.64] ;  /* 0x000000240a207981 */ /* 0x000e62000c1e1900 */
[----:B------:R-:W-:Y:S01]  /*2580*/  IMAD.MOV.U32 R3, RZ, RZ, R8 ;  /* 0x000000ffff037224 */ /* 0x000fe200078e0008 */
[----:B------:R-:W-:Y:S01]  /*2590*/  BSSY.RECONVERGENT B2, `(.L_x_92) ;  /* 0x000010c000027945 */ /* 0x000fe20003800200 */
[----:B------:R-:W-:-:S05]  /*25a0*/  VIADD R8, R8, 0x1 ;  /* 0x0000000108087836 */ /* 0x000fca0000000000 */
[----:B------:R-:W-:Y:S02]  /*25b0*/  ISETP.NE.AND P1, PT, R8, R5, PT ;  /* 0x000000050800720c */ /* 0x000fe40003f25270 */
[----:B-1----:R-:W-:-:S13]  /*25c0*/  ISETP.GE.AND P0, PT, R32, UR4, PT ;  /* 0x0000000420007c0c */ /* 0x002fda000bf06270 */
[----:B--2---:R-:W-:Y:S05]  /*25d0*/  @P0 BRA `(.L_x_93) ;  /* 0x00000010001c0947 */ /* 0x004fea0003800000 */
[----:B------:R-:W0:Y:S02]  /*25e0*/  LDC.64 R6, c[0x0][0x3b0] ;  /* 0x0000ec00ff067b82 */ /* 0x000e240000000a00 */
[----:B0-----:R-:W-:-:S06]  /*25f0*/  IMAD.WIDE R6, R3, 0x4, R6 ;  /* 0x0000000403067825 */ /* 0x001fcc00078e0206 */
[----:B------:R-:W3:Y:S01]  /*2600*/  LDG.E R6, desc[UR36][R6.64] ;  /* 0x0000002406067981 */ /* 0x000ee2000c1e1900 */
[----:B------:R-:W-:Y:S01]  /*2610*/  UMOV UR4, 0xc083126f ;  /* 0xc083126f00047882 */ /* 0x000fe20000000000 */
[----:B------:R-:W-:Y:S01]  /*2620*/  UMOV UR5, 0x3ff921ca ;  /* 0x3ff921ca00057882 */ /* 0x000fe20000000000 */
[----:B------:R-:W-:Y:S01]  /*2630*/  BSSY.RECONVERGENT B0, `(.L_x_94) ;  /* 0x000001c000007945 */ /* 0x000fe20003800200 */
[----:B---3--:R-:W0:Y:S02]  /*2640*/  F2F.F64.F32 R12, R6 ;  /* 0x00000006000c7310 */ /* 0x008e240000201800 */
        /* <DEDUP_REMOVED lines=23> */
[----:B--2--5:R-:W-:Y:S05]  /*27c0*/  CALL.REL.NOINC `($_Z17compute_ion_matchPiS_iS_S_PfS0_S_S_iS0_S_lS_S_S0_S0_S_S_S_fS0_iS0_fS_$__internal_trig_reduction_slowpathd) ;  /* 0x0000003400907944 */ /* 0x024fea0003c00000 */
[----:B------:R-:W-:Y:S02]  /*27d0*/  IMAD.MOV.U32 R34, RZ, RZ, R36 ;  /* 0x000000ffff227224 */ /* 0x000fe400078e0024 */
[----:B------:R-:W-:-:S07]  /*27e0*/  IMAD.MOV.U32 R35, RZ, RZ, R37 ;  /* 0x000000ffff237224 */ /* 0x000fce00078e0025 */
.L_x_95:
[----:B------:R-:W-:Y:S05]  /*27f0*/  BSYNC.RECONVERGENT B0 ;  /* 0x0000000000007941 */ /* 0x000fea0003800200 */
.L_x_94:
[----:B------:R-:W0:Y:S01]  /*2800*/  LDCU.64 UR4, c[0x4][0x88] ;  /* 0x01001100ff0477ac */ /* 0x000e220008000a00 */
[----:B------:R-:W-:-:S05]  /*2810*/  IMAD.SHL.U32 R3, R0, 0x40, RZ ;  /* 0x0000004000037824 */ /* 0x000fca00078e00ff */
[----:B------:R-:W-:-:S04]  /*2820*/  LOP3.LUT R3, R3, 0x40, RZ, 0xc0, !PT ;  /* 0x0000004003037812 */ /* 0x000fc800078ec0ff */
[----:B0-----:R-:W-:-:S05]  /*2830*/  IADD3 R6, P0, PT, R3, UR4, RZ ;  /* 0x0000000403067c10 */ /* 0x001fca000ff1e0ff */
[----:B------:R-:W-:-:S05]  /*2840*/  IMAD.X R7, RZ, RZ, UR5, P0 ;  /* 0x00000005ff077e24 */ /* 0x000fca00080e06ff */
[----:B------:R-:W3:Y:S04]  /*2850*/  LDG.E.128.CONSTANT R28, desc[UR36][R6.64] ;  /* 0x00000024061c7981 */ /* 0x000ee8000c1e9d00 */
[----:B--2---:R-:W2:Y:S04]  /*2860*/  LDG.E.128.CONSTANT R24, desc[UR36][R6.64+0x10] ;  /* 0x0000102406187981 */ /* 0x004ea8000c1e9d00 */
[----:B------:R-:W4:Y:S01]  /*2870*/  LDG.E.128.CONSTANT R12, desc[UR36][R6.64+0x20] ;  /* 0x00002024060c7981 */ /* 0x000f22000c1e9d00 */
        /* <DEDUP_REMOVED lines=9> */
[C---:B---3--:R-:W-:Y:S01]  /*2910*/  DFMA R28, R36.reuse, R38, R28 ;  /* 0x00000026241c722b */ /* 0x048fe2000000001c */
[----:B------:R-:W0:Y:S07]  /*2920*/  I2F.F64 R38, R32 ;  /* 0x0000002000267312 */ /* 0x000e2e0000201c00 */
[----:B------:R-:W-:-:S08]  /*2930*/  DFMA R28, R36, R28, R30 ;  /* 0x0000001c241c722b */ /* 0x000fd0000000001e */
[----:B--2---:R-:W-:Y:S02]  /*2940*/  DFMA R24, R36, R28, R24 ;  /* 0x0000001c2418722b */ /* 0x004fe40000000018 */
[C-C-:B0-----:R-:W-:Y:S02]  /*2950*/  DFMA R28, R38.reuse, -UR4, R38.reuse ;  /* 0x80000004261c7c2b */ /* 0x141fe40008000026 */
[----:B------:R-:W-:-:S04]  /*2960*/  DFMA R38, R38, UR4, R38 ;  /* 0x0000000426267c2b */ /* 0x000fc80008000026 */
[C---:B------:R-:W-:Y:S01]  /*2970*/  DFMA R24, R36.reuse, R24, R26 ;  /* 0x000000182418722b */ /* 0x040fe2000000001a */
[----:B-----5:R-:W0:Y:S07]  /*2980*/  F2I.F64.FLOOR R19, R28 ;  /* 0x0000001c00137311 */ /* 0x020e2e0000305100 */
[C---:B----4-:R-:W-:Y:S01]  /*2990*/  DFMA R12, R36.reuse, R24, R12 ;  /* 0x00000018240c722b */ /* 0x050fe2000000000c */
[----:B------:R-:W1:Y:S07]  /*29a0*/  F2I.F64.CEIL R7, R38 ;  /* 0x0000002600077311 */ /* 0x000e6e0000309100 */
[----:B------:R-:W-:Y:S01]  /*29b0*/  DFMA R12, R36, R12, R14 ;  /* 0x0000000c240c722b */ /* 0x000fe2000000000e */
[----:B0-----:R-:W-:-:S05]  /*29c0*/  IMAD.IADD R3, R19, 0x1, -R32 ;  /* 0x0000000113037824 */ /* 0x001fca00078e0a20 */
[----:B------:R-:W-:Y:S01]  /*29d0*/  IABS R9, R3 ;  /* 0x0000000300097213 */ /* 0x000fe20000000000 */
[----:B-1----:R-:W-:Y:S01]  /*29e0*/  IMAD.IADD R32, R7, 0x1, -R32 ;  /* 0x0000000107207824 */ /* 0x002fe200078e0a20 */
[----:B------:R-:W-:Y:S02]  /*29f0*/  DFMA R34, R12, R34, R34 ;  /* 0x000000220c22722b */ /* 0x000fe40000000022 */
[----:B------:R-:W-:Y:S01]  /*2a00*/  I2FP.F32.S32 R9, R9 ;  /* 0x0000000900097245 */ /* 0x000fe20000201400 */
[----:B------:R-:W-:Y:S01]  /*2a10*/  DFMA R12, R36, R12, 1 ;  /* 0x3ff00000240c742b */ /* 0x000fe2000000000c */
[----:B------:R-:W-:-:S04]  /*2a20*/  IABS R4, R32 ;  /* 0x0000002000047213 */ /* 0x000fc80000000000 */
[----:B------:R-:W-:-:S04]  /*2a30*/  I2FP.F32.S32 R4, R4 ;  /* 0x0000000400047245 */ /* 0x000fc80000201400 */
[----:B------:R-:W-:Y:S02]  /*2a40*/  FSETP.GT.AND P2, PT, R9, R4, PT ;  /* 0x000000040900720b */ /* 0x000fe40003f44000 */
[----:B------:R-:W-:Y:S02]  /*2a50*/  FSEL R14, R12, R34, !P0 ;  /* 0x000000220c0e7208 */ /* 0x000fe40004000000 */
[----:B------:R-:W-:Y:S02]  /*2a60*/  FSEL R15, R13, R35, !P0 ;  /* 0x000000230d0f7208 */ /* 0x000fe40004000000 */
[----:B------:R-:W-:Y:S02]  /*2a70*/  ISETP.GT.AND P0, PT, R19, R7, PT ;  /* 0x000000071300720c */ /* 0x000fe40003f04270 */
[----:B------:R-:W-:Y:S02]  /*2a80*/  FSEL R9, R9, R4, P2 ;  /* 0x0000000409097208 */ /* 0x000fe40001000000 */
[----:B------:R-:W-:Y:S01]  /*2a90*/  DADD R12, RZ, -R14 ;  /* 0x00000000ff0c7229 */ /* 0x000fe2000000080e */
[----:B------:R-:W-:-:S02]  /*2aa0*/  LOP3.LUT P2, RZ, R0, 0x2, RZ, 0xc0, !PT ;  /* 0x0000000200ff7812 */ /* 0x000fc4000784c0ff */
[----:B------:R-:W-:-:S07]  /*2ab0*/  FSETP.LT.OR P0, PT, R9, 1, P0 ;  /* 0x3f8000000900780b */ /* 0x000fce0000701400 */
[----:B------:R-:W-:Y:S02]  /*2ac0*/  FSEL R14, R14, R12, !P2 ;  /* 0x0000000c0e0e7208 */ /* 0x000fe40005000000 */
[----:B------:R-:W-:-:S04]  /*2ad0*/  FSEL R15, R15, R13, !P2 ;  /* 0x0000000d0f0f7208 */ /* 0x000fc80005000000 */
[----:B------:R-:W-:Y:S05]  /*2ae0*/  @P0 BRA `(.L_x_93) ;  /* 0x0000000800d80947 */ /* 0x000fea0003800000 */
[----:B------:R-:W0:Y:S08]  /*2af0*/  F2F.F32.F64 R17, R14 ;  /* 0x0000000e00117310 */ /* 0x000e300000301000 */
[----:B0-----:R0:W1:Y:S02]  /*2b00*/  F2F.F64.F32 R12, R17 ;  /* 0x00000011000c7310 */ /* 0x0010640000201800 */
.L_x_108:
[----:B--2---:R-:W2:Y:S01]  /*2b10*/  LDG.E R0, desc[UR36][R10.64] ;  /* 0x000000240a007981 */ /* 0x004ea2000c1e1900 */
[----:B------:R-:W3:Y:S02]  /*2b20*/  LDC.64 R14, c[0x0][0x3c0] ;  /* 0x0000f000ff0e7b82 */ /* 0x000ee40000000a00 */
[----:B---3--:R-:W-:-:S05]  /*2b30*/  IMAD.WIDE R14, R19, 0x4, R14 ;  /* 0x00000004130e7825 */ /* 0x008fca00078e020e */
[----:B------:R3:W5:Y:S04]  /*2b40*/  LDG.E R32, desc[UR36][R14.64] ;  /* 0x000000240e207981 */ /* 0x000768000c1e1900 */
        /* <DEDUP_REMOVED lines=17> */
.L_x_97:
[----:B------:R-:W-:Y:S05]  /*2c60*/  BSYNC.RECONVERGENT B4 ;  /* 0x0000000000047941 */ /* 0x000fea0003800200 */
.L_x_96:
        /* <DEDUP_REMOVED lines=18> */
[----:B------:R-:W-:Y:S01]  /*2d90*/  IMAD.MOV.U32 R24, RZ, RZ, RZ ;  /* 0x000000ffff187224 */ /* 0x000fe200078e00ff */
[----:B------:R-:W-:Y:S01]  /*2da0*/  UMOV UR4, 0x3ae80f1e ;  /* 0x3ae80f1e00047882 */ /* 0x000fe20000000000 */
[----:B------:R-:W-:Y:S01]  /*2db0*/  IMAD.MOV.U32 R34, RZ, RZ, -0x748574fc ;  /* 0x8b7a8b04ff227424 */ /* 0x000fe200078e00ff */
[----:B------:R-:W-:Y:S01]  /*2dc0*/  LOP3.LUT R15, R3, 0x3ff00000, RZ, 0xfc, !PT ;  /* 0x3ff00000030f7812 */ /* 0x000fe200078efcff */
[----:B------:R-:W-:Y:S01]  /*2dd0*/  IMAD.MOV.U32 R35, RZ, RZ, 0x3ed0ee25 ;  /* 0x3ed0ee25ff237424 */ /* 0x000fe200078e00ff */
[----:B------:R-:W-:Y:S01]  /*2de0*/  UMOV UR5, 0x3eb1380b ;  /* 0x3eb1380b00057882 */ /* 0x000fe20000000000 */
[----:B------:R-:W-:Y:S01]  /*2df0*/  LEA.HI R0, R0, R37, RZ, 0xc ;  /* 0x0000002500007211 */ /* 0x000fe200078f60ff */
[----:B------:R-:W-:Y:S01]  /*2e00*/  IMAD.MOV.U32 R39, RZ, RZ, 0x43300000 ;  /* 0x43300000ff277424 */ /* 0x000fe200078e00ff */
[----:B------:R-:W-:Y:S01]  /*2e10*/  ISETP.GE.U32.AND P0, PT, R15, 0x3ff6a09f, PT ;  /* 0x3ff6a09f0f00780c */ /* 0x000fe20003f06070 */
[----:B------:R-:W-:Y:S01]  /*2e20*/  UMOV UR6, 0x80000000 ;  /* 0x8000000000067882 */ /* 0x000fe20000000000 */
[----:B------:R-:W-:-:S11]  /*2e30*/  UMOV UR7, 0x43300000 ;  /* 0x4330000000077882 */ /* 0x000fd60000000000 */
        /* <DEDUP_REMOVED lines=52> */
.L_x_99:
[----:B------:R-:W-:Y:S01]  /*3180*/  IMAD.MOV.U32 R14, RZ, RZ, 0x0 ;  /* 0x00000000ff0e7424 */ /* 0x000fe200078e00ff */
[----:B------:R-:W-:Y:S01]  /*3190*/  LOP3.LUT P0, RZ, R25, 0x7fffffff, RZ, 0xc0, !PT ;  /* 0x7fffffff19ff7812 */ /* 0x000fe2000780c0ff */
[----:B------:R-:W-:-:S06]  /*31a0*/  IMAD.MOV.U32 R15, RZ, RZ, 0x7ff00000 ;  /* 0x7ff00000ff0f7424 */ /* 0x000fcc00078e00ff */
[----:B------:R-:W-:-:S10]  /*31b0*/  DFMA R14, R24, R14, +INF ;  /* 0x7ff00000180e742b */ /* 0x000fd4000000000e */
[----:B------:R-:W-:Y:S02]  /*31c0*/  FSEL R34, R14, RZ, P0 ;  /* 0x000000ff0e227208 */ /* 0x000fe40000000000 */
[----:B------:R-:W-:-:S07]  /*31d0*/  FSEL R35, R15, -QNAN , P0 ;  /* 0xfff000000f237808 */ /* 0x000fce0000000000 */
.L_x_100:
[----:B------:R-:W-:Y:S05]  /*31e0*/  BSYNC.RECONVERGENT B0 ;  /* 0x0000000000007941 */ /* 0x000fea0003800200 */
.L_x_98:
[----:B-----5:R-:W-:Y:S01]  /*31f0*/  ISETP.GE.AND P0, PT, R32, R33, PT ;  /* 0x000000212000720c */ /* 0x020fe20003f06270 */
[----:B------:R-:W-:-:S12]  /*3200*/  BSSY.RECONVERGENT B0, `(.L_x_101) ;  /* 0x0000043000007945 */ /* 0x000fd80003800200 */
[----:B------:R-:W-:Y:S05]  /*3210*/  @P0 BRA `(.L_x_102) ;  /* 0x0000000400040947 */ /* 0x000fea0003800000 */
[----:B------:R-:W2:Y:S01]  /*3220*/  F2F.F32.F64 R34, R34 ;  /* 0x0000002200227310 */ /* 0x000ea20000301000 */
[----:B------:R-:W-:Y:S01]  /*3230*/  UMOV UR4, 0x9374bc6a ;  /* 0x9374bc6a00047882 */ /* 0x000fe20000000000 */
[----:B------:R-:W-:Y:S01]  /*3240*/  UMOV UR5, 0x3ff00418 ;  /* 0x3ff0041800057882 */ /* 0x000fe20000000000 */
[----:B------:R-:W-:Y:S02]  /*3250*/  IMAD.IADD R33, R32, 0x1, -R33 ;  /* 0x0000000120217824 */ /* 0x000fe400078e0a21 */
[----:B--2---:R-:W-:-:S04]  /*3260*/  FMUL R0, R17, R34 ;  /* 0x0000002211007220 */ /* 0x004fc80000400000 */
[----:B------:R-:W2:Y:S02]  /*3270*/  F2F.F64.F32 R14, R0 ;  /* 0x00000000000e7310 */ /* 0x000ea40000201800 */
[----:B--2---:R-:W-:-:S11]  /*3280*/  DMUL R14, R14, UR4 ;  /* 0x000000040e0e7c28 */ /* 0x004fd60008000000 */
.L_x_107:
        /* <DEDUP_REMOVED lines=45> */
.L_x_106:
[----:B------:R-:W-:Y:S05]  /*3560*/  BSYNC.RECONVERGENT B4 ;  /* 0x0000000000047941 */ /* 0x000fea0003800200 */
.L_x_105:
[----:B------:R-:W1:Y:S02]  /*3570*/  LDC.64 R26, c[0x0][0x400] ;  /* 0x00010000ff1a7b82 */ /* 0x000e640000000a00 */
[----:B-1----:R-:W-:-:S05]  /*3580*/  IMAD.WIDE R34, R34, 0x4, R26 ;  /* 0x0000000422227825 */ /* 0x002fca00078e021a */
[----:B------:R-:W2:Y:S02]  /*3590*/  LDG.E R0, desc[UR36][R34.64] ;  /* 0x0000002422007981 */ /* 0x000ea4000c1e1900 */
[----:B--2---:R-:W1:Y:S02]  /*35a0*/  F2F.F64.F32 R26, R0 ;  /* 0x00000000001a7310 */ /* 0x004e640000201800 */
[----:B-1----:R-:W-:-:S10]  /*35b0*/  DADD R26, R26, R24 ;  /* 0x000000001a1a7229 */ /* 0x002fd40000000018 */
[----:B------:R-:W1:Y:S02]  /*35c0*/  F2F.F32.F64 R27, R26 ;  /* 0x0000001a001b7310 */ /* 0x000e640000301000 */
[----:B-1----:R2:W-:Y:S02]  /*35d0*/  STG.E desc[UR36][R34.64], R27 ;  /* 0x0000001b22007986 */ /* 0x0025e4000c101924 */
.L_x_104:
[----:B------:R-:W-:Y:S05]  /*35e0*/  BSYNC.RELIABLE B1 ;  /* 0x0000000000017941 */ /* 0x000fea0003800100 */
.L_x_103:
[----:B------:R-:W-:Y:S02]  /*35f0*/  VIADD R33, R33, 0x1 ;  /* 0x0000000121217836 */ /* 0x000fe40000000000 */
[----:B------:R-:W-:-:S03]  /*3600*/  VIADD R32, R32, 0x1 ;  /* 0x0000000120207836 */ /* 0x000fc60000000000 */
[----:B------:R-:W-:-:S13]  /*3610*/  ISETP.NE.AND P0, PT, R33, RZ, PT ;  /* 0x000000ff2100720c */ /* 0x000fda0003f05270 */
[----:B------:R-:W-:Y:S05]  /*3620*/  @P0 BRA `(.L_x_107) ;  /* 0xfffffffc00180947 */ /* 0x000fea000383ffff */
.L_x_102:
[----:B------:R-:W-:Y:S05]  /*3630*/  BSYNC.RECONVERGENT B0 ;  /* 0x0000000000007941 */ /* 0x000fea0003800200 */
.L_x_101:
[----:B------:R-:W-:Y:S05]  /*3640*/  @P2 BRA `(.L_x_108) ;  /* 0xfffffff400302947 */ /* 0x000fea000383ffff */
.L_x_93:
[----:B------:R-:W-:Y:S05]  /*3650*/  BSYNC.RECONVERGENT B2 ;  /* 0x0000000000027941 */ /* 0x000fea0003800200 */
.L_x_92:
[----:B------:R-:W-:Y:S05]  /*3660*/  @P1 BRA `(.L_x_109) ;  /* 0xffffffec00b41947 */ /* 0x000fea000383ffff */
.L_x_91:
[----:B------:R-:W-:Y:S05]  /*3670*/  BSYNC.RECONVERGENT B3 ;  /* 0x0000000000037941 */ /* 0x000fea0003800200 */
.L_x_90:
[----:B------:R-:W-:Y:S05]  /*3680*/  WARPSYNC.ALL ;  /* 0x0000000000007948 */ /* 0x000fea0003800000 */
[----:B------:R-:W3:Y:S04]  /*3690*/  LDG.E R28, desc[UR36][R22.64] ;  /* 0x00000024161c7981 */ /* 0x000ee8000c1e1900 */
[----:B------:R-:W3:Y:S01]  /*36a0*/  LDG.E R31, desc[UR36][R22.64+0x4] ;  /* 0x00000424161f7981 */ /* 0x000ee2000c1e1900 */
[----:B------:R-:W-:Y:S01]  /*36b0*/  BSSY.RECONVERGENT B0, `(.L_x_110) ;  /* 0x00000aa000007945 */ /* 0x000fe20003800200 */
[----:B0-----:R-:W-:Y:S01]  /*36c0*/  IMAD.MOV.U32 R3, RZ, RZ, -0x1 ;  /* 0xffffffffff037424 */ /* 0x001fe200078e00ff */
[----:B---3--:R-:W-:-:S13]  /*36d0*/  ISETP.GE.AND P0, PT, R28, R31, PT ;  /* 0x0000001f1c00720c */ /* 0x008fda0003f06270 */
[----:B------:R-:W-:Y:S05]  /*36e0*/  @P0 BRA `(.L_x_111) ;  /* 0x0000000800980947 */ /* 0x000fea0003800000 */
[----:B------:R-:W-:Y:S01]  /*36f0*/  IMAD.IADD R0, R28, 0x1, -R31 ;  /* 0x000000011c007824 */ /* 0x000fe200078e0a1f */
[----:B------:R-:W-:Y:S01]  /*3700*/  BSSY.RECONVERGENT B1, `(.L_x_112) ;  /* 0x0000054000017945 */ /* 0x000fe20003800200 */
[--C-:B------:R-:W-:Y:S02]  /*3710*/  IMAD.IADD R4, R31, 0x1, -R28.reuse ;  /* 0x000000011f047824 */ /* 0x100fe400078e0a1c */
[----:B------:R-:W-:Y:S01]  /*3720*/  IMAD.MOV.U32 R5, RZ, RZ, -0x40800000 ;  /* 0xbf800000ff057424 */ /* 0x000fe200078e00ff */
[----:B------:R-:W-:Y:S01]  /*3730*/  ISETP.GT.U32.AND P1, PT, R0, -0x10, PT ;  /* 0xfffffff00000780c */ /* 0x000fe20003f24070 */
[----:B------:R-:W-:Y:S01]  /*3740*/  IMAD.MOV.U32 R3, RZ, RZ, -0x1 ;  /* 0xffffffffff037424 */ /* 0x000fe200078e00ff */
[----:B------:R-:W-:Y:S01]  /*3750*/  LOP3.LUT R9, R4, 0xf, RZ, 0xc0, !PT ;  /* 0x0000000f04097812 */ /* 0x000fe200078ec0ff */
[----:B------:R-:W-:-:S03]  /*3760*/  IMAD.MOV.U32 R0, RZ, RZ, R28 ;  /* 0x000000ffff007224 */ /* 0x000fc600078e001c */
[----:B------:R-:W-:-:S07]  /*3770*/  ISETP.NE.AND P0, PT, R9, RZ, PT ;  /* 0x000000ff0900720c */ /* 0x000fce0003f05270 */
[----:B------:R-:W-:Y:S06]  /*3780*/  @P1 BRA `(.L_x_113) ;  /* 0x00000004002c1947 */ /* 0x000fec0003800000 */
[----:B------:R-:W-:Y:S01]  /*3790*/  LOP3.LUT R6, R4, 0xfffffff0, RZ, 0xc0, !PT ;  /* 0xfffffff004067812 */ /* 0x000fe200078ec0ff */
[----:B------:R-:W-:Y:S02]  /*37a0*/  IMAD.MOV.U32 R5, RZ, RZ, -0x40800000 ;  /* 0xbf800000ff057424 */ /* 0x000fe400078e00ff */
[----:B------:R-:W-:Y:S02]  /*37b0*/  IMAD.MOV.U32 R3, RZ, RZ, -0x1 ;  /* 0xffffffffff037424 */ /* 0x000fe400078e00ff */
[----:B------:R-:W-:Y:S02]  /*37c0*/  IMAD.MOV.U32 R0, RZ, RZ, R28 ;  /* 0x000000ffff007224 */ /* 0x000fe400078e001c */
[----:B------:R-:W-:-:S07]  /*37d0*/  IMAD.MOV R8, RZ, RZ, -R6 ;  /* 0x000000ffff087224 */ /* 0x000fce00078e0a06 */
.L_x_114:
[----:B------:R-:W0:Y:S02]  /*37e0*/  LDC.64 R6, c[0x0][0x400] ;  /* 0x00010000ff067b82 */ /* 0x000e240000000a00 */
[----:B0-----:R-:W-:-:S05]  /*37f0*/  IMAD.WIDE R6, R0, 0x4, R6 ;  /* 0x0000000400067825 */ /* 0x001fca00078e0206 */
[----:B-1----:R-:W3:Y:S04]  /*3800*/  LDG.E R10, desc[UR36][R6.64] ;  /* 0x00000024060a7981 */ /* 0x002ee8000c1e1900 */
[----:B------:R-:W4:Y:S04]  /*3810*/  LDG.E R12, desc[UR36][R6.64+0x4] ;  /* 0x00000424060c7981 */ /* 0x000f28000c1e1900 */
[----:B--2---:R-:W2:Y:S04]  /*3820*/  LDG.E R14, desc[UR36][R6.64+0x8] ;  /* 0x00000824060e7981 */ /* 0x004ea8000c1e1900 */
[----:B------:R-:W2:Y:S04]  /*3830*/  LDG.E R20, desc[UR36][R6.64+0xc] ;  /* 0x00000c2406147981 */ /* 0x000ea8000c1e1900 */
        /* <DEDUP_REMOVED lines=11> */
[----:B------:R-:W2:Y:S01]  /*38f0*/  LDG.E R48, desc[UR36][R6.64+0x3c] ;  /* 0x00003c2406307981 */ /* 0x000ea2000c1e1900 */
[----:B------:R-:W-:Y:S01]  /*3900*/  VIADD R8, R8, 0x10 ;  /* 0x0000001008087836 */ /* 0x000fe20000000000 */
[----:B---3--:R-:W-:-:S04]  /*3910*/  FSETP.GT.AND P3, PT, R10, R5, PT ;  /* 0x000000050a00720b */ /* 0x008fc80003f64000 */
[----:B------:R-:W-:Y:S02]  /*3920*/  FSEL R5, R10, R5, P3 ;  /* 0x000000050a057208 */ /* 0x000fe40001800000 */
[----:B------:R-:W-:Y:S02]  /*3930*/  SEL R3, R0, R3, P3 ;  /* 0x0000000300037207 */ /* 0x000fe40001800000 */
[----:B----4-:R-:W-:-:S04]  /*3940*/  FSETP.GT.AND P1, PT, R12, R5, PT ;  /* 0x000000050c00720b */ /* 0x010fc80003f24000 */
[----:B------:R-:W-:-:S04]  /*3950*/  FSEL R5, R12, R5, P1 ;  /* 0x000000050c057208 */ /* 0x000fc80000800000 */
[----:B--2---:R-:W-:-:S04]  /*3960*/  FSETP.GT.AND P2, PT, R14, R5, PT ;  /* 0x000000050e00720b */ /* 0x004fc80003f44000 */
[----:B------:R-:W-:Y:S01]  /*3970*/  FSEL R5, R14, R5, P2 ;  /* 0x000000050e057208 */ /* 0x000fe20001000000 */
[----:B------:R-:W-:-:S03]  /*3980*/  @P1 VIADD R3, R0, 0x1 ;  /* 0x0000000100031836 */ /* 0x000fc60000000000 */
[----:B------:R-:W-:-:S04]  /*3990*/  FSETP.GT.AND P4, PT, R20, R5, PT ;  /* 0x000000051400720b */ /* 0x000fc80003f84000 */
        /* <DEDUP_REMOVED lines=34> */
[----:B------:R-:W-:Y:S01]  /*3bc0*/  @P1 VIADD R3, R0, 0xd ;  /* 0x0000000d00031836 */ /* 0x000fe20000000000 */
[----:B------:R-:W-:Y:S02]  /*3bd0*/  ISETP.NE.AND P1, PT, R8, RZ, PT ;  /* 0x000000ff0800720c */ /* 0x000fe40003f25270 */
[----:B------:R-:W-:-:S04]  /*3be0*/  FSETP.GT.AND P4, PT, R48, R5, PT ;  /* 0x000000053000720b */ /* 0x000fc80003f84000 */
[----:B------:R-:W-:Y:S01]  /*3bf0*/  FSEL R5, R48, R5, P4 ;  /* 0x0000000530057208 */ /* 0x000fe20002000000 */
[----:B------:R-:W-:-:S08]  /*3c00*/  @P2 VIADD R3, R0, 0xe ;  /* 0x0000000e00032836 */ /* 0x000fd00000000000 */
[C---:B------:R-:W-:Y:S02]  /*3c10*/  @P4 VIADD R3, R0.reuse, 0xf ;  /* 0x0000000f00034836 */ /* 0x040fe40000000000 */
[----:B------:R-:W-:Y:S01]  /*3c20*/  VIADD R0, R0, 0x10 ;  /* 0x0000001000007836 */ /* 0x000fe20000000000 */
[----:B------:R-:W-:Y:S06]  /*3c30*/  @P1 BRA `(.L_x_114) ;  /* 0xfffffff800e81947 */ /* 0x000fec000383ffff */
.L_x_113:
[----:B------:R-:W-:Y:S05]  /*3c40*/  BSYNC.RECONVERGENT B1 ;  /* 0x0000000000017941 */ /* 0x000fea0003800200 */
.L_x_112:
[----:B------:R-:W-:Y:S05]  /*3c50*/  @!P0 BRA `(.L_x_111) ;  /* 0x00000004003c8947 */ /* 0x000fea0003800000 */
[----:B------:R-:W-:Y:S01]  /*3c60*/  ISETP.GE.U32.AND P1, PT, R9, 0x8, PT ;  /* 0x000000080900780c */ /* 0x000fe20003f26070 */
[----:B------:R-:W-:Y:S01]  /*3c70*/  BSSY.RECONVERGENT B1, `(.L_x_115) ;  /* 0x0000027000017945 */ /* 0x000fe20003800200 */
[----:B-1----:R-:W-:-:S04]  /*3c80*/  LOP3.LUT R11, R4, 0x7, RZ, 0xc0, !PT ;  /* 0x00000007040b7812 */ /* 0x002fc800078ec0ff */
[----:B------:R-:W-:-:S07]  /*3c90*/  ISETP.NE.AND P0, PT, R11, RZ, PT ;  /* 0x000000ff0b00720c */ /* 0x000fce0003f05270 */
[----:B------:R-:W-:Y:S06]  /*3ca0*/  @!P1 BRA `(.L_x_116) ;  /* 0x00000000008c9947 */ /* 0x000fec0003800000 */
[----:B------:R-:W0:Y:S02]  /*3cb0*/  LDC.64 R6, c[0x0][0x400] ;  /* 0x00010000ff067b82 */ /* 0x000e240000000a00 */
[----:B0-----:R-:W-:-:S05]  /*3cc0*/  IMAD.WIDE R6, R0, 0x4, R6 ;  /* 0x0000000400067825 */ /* 0x001fca00078e0206 */
[----:B------:R-:W3:Y:S04]  /*3cd0*/  LDG.E R8, desc[UR36][R6.64] ;  /* 0x0000002406087981 */ /* 0x000ee8000c1e1900 */
[----:B------:R-:W4:Y:S04]  /*3ce0*/  LDG.E R10, desc[UR36][R6.64+0x4] ;  /* 0x00000424060a7981 */ /* 0x000f28000c1e1900 */
[----:B------:R-:W4:Y:S04]  /*3cf0*/  LDG.E R12, desc[UR36][R6.64+0x8] ;  /* 0x00000824060c7981 */ /* 0x000f28000c1e1900 */
[----:B--2---:R-:W2:Y:S04]  /*3d00*/  LDG.E R14, desc[UR36][R6.64+0xc] ;  /* 0x00000c24060e7981 */ /* 0x004ea8000c1e1900 */
[----:B------:R-:W2:Y:S04]  /*3d10*/  LDG.E R20, desc[UR36][R6.64+0x10] ;  /* 0x0000102406147981 */ /* 0x000ea8000c1e1900 */
[----:B------:R-:W2:Y:S04]  /*3d20*/  LDG.E R24, desc[UR36][R6.64+0x14] ;  /* 0x0000142406187981 */ /* 0x000ea8000c1e1900 */
[----:B------:R-:W2:Y:S04]  /*3d30*/  LDG.E R26, desc[UR36][R6.64+0x18] ;  /* 0x00001824061a7981 */ /* 0x000ea8000c1e1900 */
[----:B------:R-:W2:Y:S01]  /*3d40*/  LDG.E R30, desc[UR36][R6.64+0x1c] ;  /* 0x00001c24061e7981 */ /* 0x000ea2000c1e1900 */
[----:B---3--:R-:W-:-:S04]  /*3d50*/  FSETP.GT.AND P5, PT, R8, R5, PT ;  /* 0x000000050800720b */ /* 0x008fc80003fa4000 */
[----:B------:R-:W-:Y:S02]  /*3d60*/  FSEL R5, R8, R5, P5 ;  /* 0x0000000508057208 */ /* 0x000fe40002800000 */
[----:B------:R-:W-:Y:S02]  /*3d70*/  SEL R3, R0, R3, P5 ;  /* 0x0000000300037207 */ /* 0x000fe40002800000 */
[----:B----4-:R-:W-:-:S04]  /*3d80*/  FSETP.GT.AND P6, PT, R10, R5, PT ;  /* 0x000000050a00720b */ /* 0x010fc80003fc4000 */
[----:B------:R-:W-:-:S04]  /*3d90*/  FSEL R5, R10, R5, P6 ;  /* 0x000000050a057208 */ /* 0x000fc80003000000 */
[----:B------:R-:W-:-:S04]  /*3da0*/  FSETP.GT.AND P4, PT, R12, R5, PT ;  /* 0x000000050c00720b */ /* 0x000fc80003f84000 */
[----:B------:R-:W-:Y:S01]  /*3db0*/  FSEL R5, R12, R5, P4 ;  /* 0x000000050c057208 */ /* 0x000fe20002000000 */
[----:B------:R-:W-:-:S03]  /*3dc0*/  @P6 VIADD R3, R0, 0x1 ;  /* 0x0000000100036836 */ /* 0x000fc60000000000 */
        /* <DEDUP_REMOVED lines=14> */
[----:B------:R-:W-:-:S08]  /*3eb0*/  @P5 VIADD R3, R0, 0x6 ;  /* 0x0000000600035836 */ /* 0x000fd00000000000 */
[C---:B------:R-:W-:Y:S02]  /*3ec0*/  @P3 VIADD R3, R0.reuse, 0x7 ;  /* 0x0000000700033836 */ /* 0x040fe40000000000 */
[----:B------:R-:W-:-:S07]  /*3ed0*/  VIADD R0, R0, 0x8 ;  /* 0x0000000800007836 */ /* 0x000fce0000000000 */
.L_x_116:
[----:B------:R-:W-:Y:S05]  /*3ee0*/  BSYNC.RECONVERGENT B1 ;  /* 0x0000000000017941 */ /* 0x000fea0003800200 */
.L_x_115:
[----:B------:R-:W-:Y:S05]  /*3ef0*/  @!P0 BRA `(.L_x_111) ;  /* 0x0000000000948947 */ /* 0x000fea0003800000 */
[----:B------:R-:W-:Y:S01]  /*3f00*/  ISETP.GE.U32.AND P0, PT, R11, 0x4, PT ;  /* 0x000000040b00780c */ /* 0x000fe20003f06070 */
[----:B------:R-:W-:Y:S01]  /*3f10*/  BSSY.RECONVERGENT B1, `(.L_x_117) ;  /* 0x0000017000017945 */ /* 0x000fe20003800200 */
[----:B------:R-:W-:-:S04]  /*3f20*/  LOP3.LUT R4, R4, 0x3, RZ, 0xc0, !PT ;  /* 0x0000000304047812 */ /* 0x000fc800078ec0ff */
[----:B------:R-:W-:-:S07]  /*3f30*/  ISETP.NE.AND P1, PT, R4, RZ, PT ;  /* 0x000000ff0400720c */ /* 0x000fce0003f25270 */
[----:B------:R-:W-:Y:S06]  /*3f40*/  @!P0 BRA `(.L_x_118) ;  /* 0x00000000004c8947 */ /* 0x000fec0003800000 */
[----:B------:R-:W0:Y:S02]  /*3f50*/  LDC.64 R6, c[0x0][0x400] ;  /* 0x00010000ff067b82 */ /* 0x000e240000000a00 */
[----:B0-----:R-:W-:-:S05]  /*3f60*/  IMAD.WIDE R6, R0, 0x4, R6 ;  /* 0x0000000400067825 */ /* 0x001fca00078e0206 */
[----:B------:R-:W3:Y:S04]  /*3f70*/  LDG.E R8, desc[UR36][R6.64] ;  /* 0x0000002406087981 */ /* 0x000ee8000c1e1900 */
[----:B------:R-:W4:Y:S04]  /*3f80*/  LDG.E R10, desc[UR36][R6.64+0x4] ;  /* 0x00000424060a7981 */ /* 0x000f28000c1e1900 */
[----:B------:R-:W4:Y:S04]  /*3f90*/  LDG.E R12, desc[UR36][R6.64+0x8] ;  /* 0x00000824060c7981 */ /* 0x000f28000c1e1900 */
[----:B--2---:R-:W2:Y:S01]  /*3fa0*/  LDG.E R14, desc[UR36][R6.64+0xc] ;  /* 0x00000c24060e7981 */ /* 0x004ea2000c1e1900 */
        /* <DEDUP_REMOVED lines=10> */
[----:B------:R-:W-:-:S08]  /*4050*/  @P3 VIADD R3, R0, 0x2 ;  /* 0x0000000200033836 */ /* 0x000fd00000000000 */
[C---:B------:R-:W-:Y:S02]  /*4060*/  @P4 VIADD R3, R0.reuse, 0x3 ;  /* 0x0000000300034836 */ /* 0x040fe40000000000 */
[----:B------:R-:W-:-:S07]  /*4070*/  VIADD R0, R0, 0x4 ;  /* 0x0000000400007836 */ /* 0x000fce0000000000 */
.L_x_118:
[----:B------:R-:W-:Y:S05]  /*4080*/  BSYNC.RECONVERGENT B1 ;  /* 0x0000000000017941 */ /* 0x000fea0003800200 */
.L_x_117:
[----:B------:R-:W-:Y:S05]  /*4090*/  @!P1 BRA `(.L_x_111) ;  /* 0x00000000002c9947 */ /* 0x000fea0003800000 */
[----:B------:R-:W0:Y:S01]  /*40a0*/  LDC.64 R6, c[0x0][0x400] ;  /* 0x00010000ff067b82 */ /* 0x000e220000000a00 */
[----:B------:R-:W-:-:S07]  /*40b0*/  IMAD.MOV R4, RZ, RZ, -R4 ;  /* 0x000000ffff047224 */ /* 0x000fce00078e0a04 */
.L_x_119:
[----:B0-----:R-:W-:-:S06]  /*40c0*/  IMAD.WIDE R8, R0, 0x4, R6 ;  /* 0x0000000400087825 */ /* 0x001fcc00078e0206 */
[----:B------:R-:W3:Y:S01]  /*40d0*/  LDG.E R8, desc[UR36][R8.64] ;  /* 0x0000002408087981 */ /* 0x000ee2000c1e1900 */
[----:B------:R-:W-:-:S05]  /*40e0*/  VIADD R4, R4, 0x1 ;  /* 0x0000000104047836 */ /* 0x000fca0000000000 */
[----:B------:R-:W-:Y:S02]  /*40f0*/  ISETP.NE.AND P1, PT, R4, RZ, PT ;  /* 0x000000ff0400720c */ /* 0x000fe40003f25270 */
[----:B---3--:R-:W-:-:S04]  /*4100*/  FSETP.GT.AND P0, PT, R8, R5, PT ;  /* 0x000000050800720b */ /* 0x008fc80003f04000 */
[C---:B------:R-:W-:Y:S01]  /*4110*/  SEL R3, R0.reuse, R3, P0 ;  /* 0x0000000300037207 */ /* 0x040fe20000000000 */
[----:B------:R-:W-:Y:S01]  /*4120*/  VIADD R0, R0, 0x1 ;  /* 0x0000000100007836 */ /* 0x000fe20000000000 */
[----:B------:R-:W-:-:S05]  /*4130*/  FSEL R5, R8, R5, P0 ;  /* 0x0000000508057208 */ /* 0x000fca0000000000 */
[----:B------:R-:W-:Y:S05]  /*4140*/  @P1 BRA `(.L_x_119) ;  /* 0xfffffffc00dc1947 */ /* 0x000fea000383ffff */
.L_x_111:
[----:B------:R-:W-:Y:S05]  /*4150*/  BSYNC.RECONVERGENT B0 ;  /* 0x0000000000007941 */ /* 0x000fea0003800200 */
.L_x_110:
[----:B--2---:R-:W0:Y:S01]  /*4160*/  LDC.64 R34, c[0x0][0x410] ;  /* 0x00010400ff227b82 */ /* 0x004e220000000a00 */
[----:B------:R-:W-:Y:S01]  /*4170*/  ISETP.NE.AND P0, PT, R3, -0x1, PT ;  /* 0xffffffff0300780c */ /* 0x000fe20003f05270 */
[----:B------:R-:W-:Y:S01]  /*4180*/  BSSY.RECONVERGENT B0, `(.L_x_120) ;  /* 0x0000007000007945 */ /* 0x000fe20003800200 */
[C---:B------:R-:W-:Y:S01]  /*4190*/  ISETP.NE.AND P1, PT, R16.reuse, 0xd2, PT ;  /* 0x000000d21000780c */ /* 0x040fe20003f25270 */
[----:B0-----:R-:W-:-:S10]  /*41a0*/  IMAD.WIDE R34, R16, 0x4, R34 ;  /* 0x0000000410227825 */ /* 0x001fd400078e0222 */
[----:B------:R-:W-:Y:S05]  /*41b0*/  @!P0 BRA `(.L_x_121) ;  /* 0x00000000000c8947 */ /* 0x000fea0003800000 */
[----:B------:R0:W-:Y:S04]  /*41c0*/  STG.E desc[UR36][R34.64], R3 ;  /* 0x0000000322007986 */ /* 0x0001e8000c101924 */
[----:B------:R0:W5:Y:S04]  /*41d0*/  LDG.E R28, desc[UR36][R22.64] ;  /* 0x00000024161c7981 */ /* 0x000168000c1e1900 */
[----:B------:R0:W5:Y:S02]  /*41e0*/  LDG.E R31, desc[UR36][R22.64+0x4] ;  /* 0x00000424161f7981 */ /* 0x000164000c1e1900 */
.L_x_121:
[----:B------:R-:W-:Y:S05]  /*41f0*/  BSYNC.RECONVERGENT B0 ;  /* 0x0000000000007941 */ /* 0x000fea0003800200 */
.L_x_120:
[----:B------:R-:W-:Y:S04]  /*4200*/  BSSY.RECONVERGENT B6, `(.L_x_122) ;  /* 0x000001c000067945 */ /* 0x000fe80003800200 */
[----:B------:R-:W-:Y:S05]  /*4210*/  @P1 BRA `(.L_x_123) ;  /* 0x0000000000681947 */ /* 0x000fea0003800000 */
[----:B-----5:R-:W-:Y:S01]  /*4220*/  IMAD.MOV.U32 R29, RZ, RZ, R31 ;  /* 0x000000ffff1d7224 */ /* 0x020fe200078e001f */
[----:B------:R-:W-:Y:S01]  /*4230*/  MOV R17, 0x0 ;  /* 0x0000000000117802 */ /* 0x000fe20000000f00 */
[----:B------:R-:W2:Y:S01]  /*4240*/  LDCU.64 UR4, c[0x4][0x8] ;  /* 0x01000100ff0477ac */ /* 0x000ea20008000a00 */
[----:B------:R-:W-:Y:S02]  /*4250*/  IMAD.MOV.U32 R6, RZ, RZ, R2 ;  /* 0x000000ffff067224 */ /* 0x000fe400078e0002 */
[----:B------:R3:W-:Y:S01]  /*4260*/  STL.64 [R1], R28 ;  /* 0x0000001c01007387 */ /* 0x0007e20000100a00 */
[----:B------:R3:W4:Y:S01]  /*4270*/  LDC.64 R8, c[0x4][R17] ;  /* 0x0100000011087b82 */ /* 0x0007220000000a00 */
[----:B------:R-:W-:Y:S02]  /*4280*/  IMAD.MOV.U32 R7, RZ, RZ, R18 ;  /* 0x000000ffff077224 */ /* 0x000fe400078e0012 */
[----:B--2---:R-:W-:Y:S02]  /*4290*/  IMAD.U32 R4, RZ, RZ, UR4 ;  /* 0x00000004ff047e24 */ /* 0x004fe4000f8e00ff */
[----:B---3--:R-:W-:-:S07]  /*42a0*/  IMAD.U32 R5, RZ, RZ, UR5 ;  /* 0x00000005ff057e24 */ /* 0x008fce000f8e00ff */
[----:B------:R-:W-:-:S07]  /*42b0*/  LEPC R20, `(.L_x_124) ;  /* 0x000000001014794e */ /* 0x000fce0000000000 */
[----:B01--4-:R-:W-:Y:S05]  /*42c0*/  CALL.ABS.NOINC R8 ;  /* 0x0000000008007343 */ /* 0x013fea0003c00000 */
.L_x_124:
[----:B------:R-:W0:Y:S01]  /*42d0*/  LDC.64 R12, c[0x0][0x410] ;  /* 0x00010400ff0c7b82 */ /* 0x000e220000000a00 */
[----:B------:R-:W1:Y:S07]  /*42e0*/  LDCU.64 UR4, c[0x4][0x10] ;  /* 0x01000200ff0477ac */ /* 0x000e6e0008000a00 */
[----:B------:R-:W2:Y:S01]  /*42f0*/  LDC.64 R8, c[0x0][0x400] ;  /* 0x00010000ff087b82 */ /* 0x000ea20000000a00 */
[----:B0-----:R-:W2:Y:S02]  /*4300*/  LDG.E R13, desc[UR36][R12.64+0x348] ;  /* 0x000348240c0d7981 */ /* 0x001ea4000c1e1900 */
[----:B--2---:R-:W-:-:S06]  /*4310*/  IMAD.WIDE R8, R13, 0x4, R8 ;  /* 0x000000040d087825 */ /* 0x004fcc00078e0208 */
[----:B------:R-:W2:Y:S01]  /*4320*/  LDG.E R8, desc[UR36][R8.64] ;  /* 0x0000002408087981 */ /* 0x000ea2000c1e1900 */
[----:B------:R0:W3:Y:S01]  /*4330*/  LDC.64 R14, c[0x4][R17] ;  /* 0x01000000110e7b82 */ /* 0x0000e20000000a00 */
[----:B-1----:R-:W-:Y:S02]  /*4340*/  IMAD.U32 R4, RZ, RZ, UR4 ;  /* 0x00000004ff047e24 */ /* 0x002fe4000f8e00ff */
[----:B------:R-:W-:Y:S02]  /*4350*/  IMAD.U32 R5, RZ, RZ, UR5 ;  /* 0x00000005ff057e24 */ /* 0x000fe4000f8e00ff */
[----:B------:R-:W-:Y:S02]  /*4360*/  IMAD.MOV.U32 R6, RZ, RZ, R2 ;  /* 0x000000ffff067224 */ /* 0x000fe400078e0002 */
[----:B------:R-:W-:Y:S01]  /*4370*/  IMAD.MOV.U32 R7, RZ, RZ, R18 ;  /* 0x000000ffff077224 */ /* 0x000fe200078e0012 */
[----:B--2---:R-:W1:Y:S02]  /*4380*/  F2F.F64.F32 R10, R8 ;  /* 0x00000008000a7310 */ /* 0x004e640000201800 */
[----:B-1-3--:R0:W-:Y:S04]  /*4390*/  STL.64 [R1], R10 ;  /* 0x0000000a01007387 */ /* 0x00a1e80000100a00 */
[----:B------:R-:W-:-:S07]  /*43a0*/  LEPC R20, `(.L_x_123) ;  /* 0x000000001014794e */ /* 0x000fce0000000000 */
[----:B0-----:R-:W-:Y:S05]  /*43b0*/  CALL.ABS.NOINC R14 ;  /* 0x000000000e007343 */ /* 0x001fea0003c00000 */
.L_x_123:
[----:B------:R-:W-:Y:S05]  /*43c0*/  BSYNC.RECONVERGENT B6 ;  /* 0x0000000000067941 */ /* 0x000fea0003800200 */
.L_x_122:
[----:B-----5:R-:W-:Y:S01]  /*43d0*/  ISETP.GE.AND P0, PT, R28, R31, PT ;  /* 0x0000001f1c00720c */ /* 0x020fe20003f06270 */
[----:B------:R-:W-:Y:S01]  /*43e0*/  BSSY.RECONVERGENT B7, `(.L_x_125) ;  /* 0x00000d9000077945 */ /* 0x000fe20003800200 */
[----:B------:R-:W-:-:S11]  /*43f0*/  IMAD.MOV.U32 R41, RZ, RZ, RZ ;  /* 0x000000ffff297224 */ /* 0x000fd600078e00ff */
[----:B------:R-:W-:Y:S05]  /*4400*/  @P0 BRA `(.L_x_126) ;  /* 0x0000000c00580947 */ /* 0x000fea0003800000 */
[----:B------:R-:W2:Y:S01]  /*4410*/  LDCU UR4, c[0x0][0x440] ;  /* 0x00008800ff0477ac */ /* 0x000ea20008000800 */
[----:B-1----:R-:W1:Y:S01]  /*4420*/  LDC.64 R36, c[0x0][0x438] ;  /* 0x00010e00ff247b82 */ /* 0x002e620000000a00 */
[----:B------:R-:W-:Y:S02]  /*4430*/  IMAD.MOV.U32 R41, RZ, RZ, RZ ;  /* 0x000000ffff297224 */ /* 0x000fe400078e00ff */
[----:B------:R-:W-:Y:S01]  /*4440*/  IMAD.MOV.U32 R17, RZ, RZ, R28 ;  /* 0x000000ffff117224 */ /* 0x000fe200078e001c */
[----:B--2---:R-:W2:Y:S02]  /*4450*/  F2F.F64.F32 R38, UR4 ;  /* 0x0000000400267d10 */ /* 0x004ea40008201800 */
[----:B-12---:R-:W-:-:S07]  /*4460*/  IMAD.WIDE R36, R16, 0x4, R36 ;  /* 0x0000000410247825 */ /* 0x006fce00078e0224 */
.L_x_146:
[----:B------:R-:W2:Y:S01]  /*4470*/  LDG.E R5, desc[UR36][R34.64] ;  /* 0x0000002422057981 */ /* 0x000ea2000c1e1900 */
[----:B01----:R-:W2:Y:S02]  /*4480*/  LDC.64 R22, c[0x0][0x400] ;  /* 0x00010000ff167b82 */ /* 0x003ea40000000a00 */
        /* <DEDUP_REMOVED lines=9> */
[----:B------:R-:W1:Y:S01]  /*4520*/  LDCU UR4, c[0x0][0x420] ;  /* 0x00008400ff0477ac */ /* 0x000e620008000800 */
[----:B0-----:R-:W-:-:S06]  /*4530*/  IMAD.WIDE R4, R17, 0x4, R4 ;  /* 0x0000000411047825 */ /* 0x001fcc00078e0204 */
[----:B------:R-:W1:Y:S02]  /*4540*/  LDG.E R4, desc[UR36][R4.64] ;  /* 0x0000002404047981 */ /* 0x000e64000c1e1900 */
[----:B-1----:R-:W-:-:S13]  /*4550*/  FSETP.GT.AND P0, PT, R4, UR4, PT ;  /* 0x0000000404007c0b */ /* 0x002fda000bf04000 */
[----:B------:R-:W-:Y:S05]  /*4560*/  @!P0 BRA `(.L_x_128) ;  /* 0x0000000800f08947 */ /* 0x000fea0003800000 */
[----:B------:R-:W-:Y:S01]  /*4570*/  ISETP.NE.AND P0, PT, R16, 0xd2, PT ;  /* 0x000000d21000780c */ /* 0x000fe20003f05270 */
[----:B------:R-:W-:-:S12]  /*4580*/  BSSY.RECONVERGENT B8, `(.L_x_129) ;  /* 0x0000018000087945 */ /* 0x000fd80003800200 */
[----:B------:R-:W-:Y:S05]  /*4590*/  @P0 BRA `(.L_x_130) ;  /* 0x0000000000580947 */ /* 0x000fea0003800000 */
[----:B------:R-:W0:Y:S01]  /*45a0*/  F2F.F64.F32 R8, R29 ;  /* 0x0000001d00087310 */ /* 0x000e220000201800 */
[----:B------:R-:W-:Y:S01]  /*45b0*/  MOV R24, 0x0 ;  /* 0x0000000000187802 */ /* 0x000fe20000000f00 */
[----:B------:R-:W1:Y:S01]  /*45c0*/  LDCU.64 UR4, c[0x4][0x18] ;  /* 0x01000300ff0477ac */ /* 0x000e620008000a00 */
[----:B------:R-:W-:Y:S02]  /*45d0*/  IMAD.MOV.U32 R6, RZ, RZ, R2 ;  /* 0x000000ffff067224 */ /* 0x000fe400078e0002 */
[----:B------:R2:W3:Y:S01]  /*45e0*/  LDC.64 R10, c[0x4][R24] ;  /* 0x01000000180a7b82 */ /* 0x0004e20000000a00 */
[----:B------:R-:W-:Y:S01]  /*45f0*/  IMAD.MOV.U32 R7, RZ, RZ, R18 ;  /* 0x000000ffff077224 */ /* 0x000fe200078e0012 */
[----:B0-----:R2:W-:Y:S01]  /*4600*/  STL.64 [R1], R8 ;  /* 0x0000000801007387 */ /* 0x0015e20000100a00 */
[----:B-1----:R-:W-:Y:S02]  /*4610*/  IMAD.U32 R4, RZ, RZ, UR4 ;  /* 0x00000004ff047e24 */ /* 0x002fe4000f8e00ff */
[----:B------:R-:W-:-:S07]  /*4620*/  IMAD.U32 R5, RZ, RZ, UR5 ;  /* 0x00000005ff057e24 */ /* 0x000fce000f8e00ff */
[----:B------:R-:W-:-:S07]  /*4630*/  LEPC R20, `(.L_x_131) ;  /* 0x000000001014794e */ /* 0x000fce0000000000 */
[----:B--23--:R-:W-:Y:S05]  /*4640*/  CALL.ABS.NOINC R10 ;  /* 0x000000000a007343 */ /* 0x00cfea0003c00000 */
.L_x_131:
[----:B------:R-:W2:Y:S01]  /*4650*/  LDG.E R19, desc[UR36][R22.64] ;  /* 0x0000002416137981 */ /* 0x000ea2000c1e1900 */
[----:B------:R-:W0:Y:S01]  /*4660*/  LDC.64 R24, c[0x4][R24] ;  /* 0x0100000018187b82 */ /* 0x000e220000000a00 */
[----:B------:R-:W1:Y:S01]  /*4670*/  LDCU.64 UR4, c[0x4][0x20] ;  /* 0x01000400ff0477ac */ /* 0x000e620008000a00 */
[----:B------:R-:W-:Y:S02]  /*4680*/  IMAD.MOV.U32 R6, RZ, RZ, R2 ;  /* 0x000000ffff067224 */ /* 0x000fe400078e0002 */
[----:B------:R-:W-:Y:S02]  /*4690*/  IMAD.MOV.U32 R7, RZ, RZ, R18 ;  /* 0x000000ffff077224 */ /* 0x000fe400078e0012 */
[----:B-1----:R-:W-:Y:S02]  /*46a0*/  IMAD.U32 R4, RZ, RZ, UR4 ;  /* 0x00000004ff047e24 */ /* 0x002fe4000f8e00ff */
[----:B------:R-:W-:Y:S01]  /*46b0*/  IMAD.U32 R5, RZ, RZ, UR5 ;  /* 0x00000005ff057e24 */ /* 0x000fe2000f8e00ff */
[----:B--2---:R-:W1:Y:S02]  /*46c0*/  F2F.F64.F32 R8, R19 ;  /* 0x0000001300087310 */ /* 0x004e640000201800 */
[----:B01----:R1:W-:Y:S04]  /*46d0*/  STL.64 [R1], R8 ;  /* 0x0000000801007387 */ /* 0x0033e80000100a00 */
[----:B------:R-:W-:-:S07]  /*46e0*/  LEPC R20, `(.L_x_130) ;  /* 0x000000001014794e */ /* 0x000fce0000000000 */
[----:B-1----:R-:W-:Y:S05]  /*46f0*/  CALL.ABS.NOINC R24 ;  /* 0x0000000018007343 */ /* 0x002fea0003c00000 */
.L_x_130:
[----:B------:R-:W-:Y:S05]  /*4700*/  BSYNC.RECONVERGENT B8 ;  /* 0x0000000000087941 */ /* 0x000fea0003800200 */
.L_x_129:
[----:B------:R-:W0:Y:S01]  /*4710*/  LDC.64 R4, c[0x0][0x428] ;  /* 0x00010a00ff047b82 */ /* 0x000e220000000a00 */
[----:B------:R-:W2:Y:S01]  /*4720*/  LDG.E R0, desc[UR36][R36.64] ;  /* 0x0000002424007981 */ /* 0x000ea2000c1e1900 */
[----:B------:R-:W-:-:S04]  /*4730*/  IMAD.IADD R3, R17, 0x1, -R28 ;  /* 0x0000000111037824 */ /* 0x000fc800078e0a1c */
[----:B0-----:R-:W-:-:S05]  /*4740*/  IMAD.WIDE R4, R3, 0x4, R4 ;  /* 0x0000000403047825 */ /* 0x001fca00078e0204 */
[----:B------:R-:W3:Y:S01]  /*4750*/  LDG.E R29, desc[UR36][R4.64] ;  /* 0x00000024041d7981 */ /* 0x000ee2000c1e1900 */
[----:B------:R-:W-:Y:S01]  /*4760*/  UMOV UR4, 0x88e368f1 ;  /* 0x88e368f100047882 */ /* 0x000fe20000000000 */
[----:B------:R-:W-:Y:S01]  /*4770*/  UMOV UR5, 0x3ef4f8b5 ;  /* 0x3ef4f8b500057882 */ /* 0x000fe20000000000 */
[----:B------:R-:W-:Y:S01]  /*4780*/  ISETP.NE.AND P0, PT, R16, 0xd2, PT ;  /* 0x000000d21000780c */ /* 0x000fe20003f05270 */
[----:B------:R-:W-:Y:S01]  /*4790*/  BSSY.RECONVERGENT B8, `(.L_x_132) ;  /* 0x0000019000087945 */ /* 0x000fe20003800200 */
[----:B--2---:R-:W0:Y:S02]  /*47a0*/  F2F.F64.F32 R6, R0 ;  /* 0x0000000000067310 */ /* 0x004e240000201800 */
[C-C-:B0-----:R-:W-:Y:S02]  /*47b0*/  DFMA R8, R6.reuse, -UR4, R6.reuse ;  /* 0x8000000406087c2b */ /* 0x141fe40008000006 */
[----:B------:R-:W-:-:S06]  /*47c0*/  DFMA R6, R6, UR4, R6 ;  /* 0x0000000406067c2b */ /* 0x000fcc0008000006 */
[C---:B------:R-:W-:Y:S02]  /*47d0*/  DADD R8, -R38.reuse, R8 ;  /* 0x0000000026087229 */ /* 0x040fe40000000108 */
[----:B------:R-:W-:Y:S01]  /*47e0*/  DADD R6, -R38, R6 ;  /* 0x0000000026067229 */ /* 0x000fe20000000106 */
[----:B---3--:R-:W0:Y:S05]  /*47f0*/  F2F.F64.F32 R24, R29 ;  /* 0x0000001d00187310 */ /* 0x008e2a0000201800 */
[----:B0-----:R-:W-:Y:S02]  /*4800*/  DADD R8, R8, -R24 ;  /* 0x0000000008087229 */ /* 0x001fe40000000818 */
[----:B------:R-:W-:-:S04]  /*4810*/  DADD R6, -R24, R6 ;  /* 0x0000000018067229 */ /* 0x000fc80000000106 */
[----:B------:R0:W1:Y:S08]  /*4820*/  F2F.F32.F64 R40, R8 ;  /* 0x0000000800287310 */ /* 0x0000700000301000 */
[----:B------:R0:W2:Y:S01]  /*4830*/  F2F.F32.F64 R22, R6 ;  /* 0x0000000600167310 */ /* 0x0000a20000301000 */
[----:B------:R-:W-:Y:S05]  /*4840*/  @P0 BRA `(.L_x_133) ;  /* 0x0000000000340947 */ /* 0x000fea0003800000 */
[----:B01----:R-:W0:Y:S01]  /*4850*/  F2F.F64.F32 R8, R40 ;  /* 0x0000002800087310 */ /* 0x003e220000201800 */
[----:B------:R-:W-:Y:S01]  /*4860*/  MOV R0, 0x0 ;  /* 0x0000000000007802 */ /* 0x000fe20000000f00 */
[----:B------:R-:W1:Y:S01]  /*4870*/  LDCU.64 UR4, c[0x4][0x28] ;  /* 0x01000500ff0477ac */ /* 0x000e620008000a00 */
[----:B------:R-:W-:Y:S02]  /*4880*/  IMAD.MOV.U32 R6, RZ, RZ, R2 ;  /* 0x000000ffff067224 */ /* 0x000fe400078e0002 */
[----:B------:R3:W4:Y:S01]  /*4890*/  LDC.64 R12, c[0x4][R0] ;  /* 0x01000000000c7b82 */ /* 0x0007220000000a00 */
[----:B------:R-:W-:Y:S02]  /*48a0*/  IMAD.MOV.U32 R7, RZ, RZ, R18 ;  /* 0x000000ffff077224 */ /* 0x000fe400078e0012 */
[----:B--2---:R-:W2:Y:S01]  /*48b0*/  F2F.F64.F32 R10, R22 ;  /* 0x00000016000a7310 */ /* 0x004ea20000201800 */
[----:B0-----:R3:W-:Y:S01]  /*48c0*/  STL.64 [R1], R8 ;  /* 0x0000000801007387 */ /* 0x0017e20000100a00 */
[----:B-1----:R-:W-:-:S02]  /*48d0*/  IMAD.U32 R4, RZ, RZ, UR4 ;  /* 0x00000004ff047e24 */ /* 0x002fc4000f8e00ff */
[----:B------:R-:W-:Y:S01]  /*48e0*/  IMAD.U32 R5, RZ, RZ, UR5 ;  /* 0x00000005ff057e24 */ /* 0x000fe2000f8e00ff */
[----:B--2---:R3:W-:Y:S06]  /*48f0*/  STL.64 [R1+0x8], R10 ;  /* 0x0000080a01007387 */ /* 0x0047ec0000100a00 */
[----:B------:R-:W-:-:S07]  /*4900*/  LEPC R20, `(.L_x_133) ;  /* 0x000000001014794e */ /* 0x000fce0000000000 */
[----:B---34-:R-:W-:Y:S05]  /*4910*/  CALL.ABS.NOINC R12 ;  /* 0x000000000c007343 */ /* 0x018fea0003c00000 */
.L_x_133:
[----:B------:R-:W-:Y:S05]  /*4920*/  BSYNC.RECONVERGENT B8 ;  /* 0x0000000000087941 */ /* 0x000fea0003800200 */
.L_x_132:
[----:B--2---:R-:W-:-:S04]  /*4930*/  FSETP.GEU.AND P0, PT, R22, 500, PT ;  /* 0x43fa00001600780b */ /* 0x004fc80003f0e000 */
[----:B-1----:R-:W-:-:S13]  /*4940*/  FSETP.GT.OR P0, PT, R40, 6000, !P0 ;  /* 0x45bb80002800780b */ /* 0x002fda0004704400 */
[----:B------:R-:W-:Y:S05]  /*4950*/  @P0 BRA `(.L_x_128) ;  /* 0x0000000400f40947 */ /* 0x000fea0003800000 */
[----:B0-----:R-:W0:Y:S01]  /*4960*/  LDC.64 R6, c[0x0][0x448] ;  /* 0x00011200ff067b82 */ /* 0x001e220000000a00 */
[----:B------:R-:W-:Y:S02]  /*4970*/  FMNMX.NAN R40, R40, 500, !PT ;  /* 0x43fa000028287809 */ /* 0x000fe40007820000 */
[----:B------:R-:W-:Y:S02]  /*4980*/  FMNMX.NAN R42, R22, 6000, PT ;  /* 0x45bb8000162a7809 */ /* 0x000fe40003820000 */
[----:B------:R-:W0:Y:S08]  /*4990*/  F2I.TRUNC.NTZ R5, R40 ;  /* 0x0000002800057305 */ /* 0x000e30000020f100 */
[----:B------:R-:W1:Y:S01]  /*49a0*/  F2I.TRUNC.NTZ R3, R42 ;  /* 0x0000002a00037305 */ /* 0x000e62000020f100 */
[----:B0-----:R-:W-:-:S04]  /*49b0*/  IMAD.WIDE R4, R5, 0x4, R6 ;  /* 0x0000000405047825 */ /* 0x001fc800078e0206 */
[----:B-1----:R-:W-:Y:S01]  /*49c0*/  IMAD.WIDE R6, R3, 0x4, R6 ;  /* 0x0000000403067825 */ /* 0x002fe200078e0206 */
[----:B------:R-:W2:Y:S04]  /*49d0*/  LDG.E R32, desc[UR36][R4.64+-0x4] ;  /* 0xfffffc2404207981 */ /* 0x000ea8000c1e1900 */
[----:B------:R-:W2:Y:S01]  /*49e0*/  LDG.E R33, desc[UR36][R6.64] ;  /* 0x0000002406217981 */ /* 0x000ea2000c1e1900 */
[----:B------:R-:W-:Y:S01]  /*49f0*/  BSSY.RECONVERGENT B8, `(.L_x_134) ;  /* 0x0000010000087945 */ /* 0x000fe20003800200 */
[----:B--2---:R-:W-:-:S13]  /*4a00*/  ISETP.GT.AND P0, PT, R32, R33, PT ;  /* 0x000000212000720c */ /* 0x004fda0003f04270 */
[----:B------:R-:W-:Y:S05]  /*4a10*/  @!P0 BRA `(.L_x_135) ;  /* 0x0000000000348947 */ /* 0x000fea0003800000 */
[----:B------:R-:W0:Y:S01]  /*4a20*/  F2F.F64.F32 R8, R40 ;  /* 0x0000002800087310 */ /* 0x000e220000201800 */
[----:B------:R-:W-:Y:S01]  /*4a30*/  MOV R0, 0x0 ;  /* 0x0000000000007802 */ /* 0x000fe20000000f00 */
[----:B------:R1:W-:Y:S01]  /*4a40*/  STL.64 [R1+0x8], R32 ;  /* 0x0000082001007387 */ /* 0x0003e20000100a00 */
[----:B------:R-:W2:Y:S01]  /*4a50*/  LDCU.64 UR4, c[0x4][0x30] ;  /* 0x01000600ff0477ac */ /* 0x000ea20008000a00 */
[----:B------:R-:W-:Y:S01]  /*4a60*/  IMAD.MOV.U32 R6, RZ, RZ, R2 ;  /* 0x000000ffff067224 */ /* 0x000fe200078e0002 */
[----:B------:R1:W3:Y:S01]  /*4a70*/  LDC.64 R10, c[0x4][R0] ;  /* 0x01000000000a7b82 */ /* 0x0002e20000000a00 */
[----:B------:R1:W-:Y:S01]  /*4a80*/  STL.64 [R1+0x10], R16 ;  /* 0x0000101001007387 */ /* 0x0003e20000100a00 */
[----:B------:R-:W-:-:S03]  /*4a90*/  IMAD.MOV.U32 R7, RZ, RZ, R18 ;  /* 0x000000ffff077224 */ /* 0x000fc600078e0012 */
[----:B0-----:R1:W-:Y:S01]  /*4aa0*/  STL.64 [R1], R8 ;  /* 0x0000000801007387 */ /* 0x0013e20000100a00 */
[----:B--2---:R-:W-:Y:S02]  /*4ab0*/  IMAD.U32 R4, RZ, RZ, UR4 ;  /* 0x00000004ff047e24 */ /* 0x004fe4000f8e00ff */
[----:B------:R-:W-:-:S07]  /*4ac0*/  IMAD.U32 R5, RZ, RZ, UR5 ;  /* 0x00000005ff057e24 */ /* 0x000fce000f8e00ff */
[----:B------:R-:W-:-:S07]  /*4ad0*/  LEPC R20, `(.L_x_135) ;  /* 0x000000001014794e */ /* 0x000fce0000000000 */
[----:B-1-3--:R-:W-:Y:S05]  /*4ae0*/  CALL.ABS.NOINC R10 ;  /* 0x000000000a007343 */ /* 0x00afea0003c00000 */
.L_x_135:
[----:B------:R-:W-:Y:S05]  /*4af0*/  BSYNC.RECONVERGENT B8 ;  /* 0x0000000000087941 */ /* 0x000fea0003800200 */
.L_x_134:
[----:B------:R-:W0:Y:S02]  /*4b00*/  LDCU UR4, c[0x0][0x430] ;  /* 0x00008600ff0477ac */ /* 0x000e240008000800 */
[----:B0-----:R-:W-:-:S05]  /*4b10*/  IMAD.U32 R13, RZ, RZ, UR4 ;  /* 0x00000004ff0d7e24 */ /* 0x001fca000f8e00ff */
[----:B------:R-:W-:-:S13]  /*4b20*/  ISETP.GT.AND P0, PT, R32, R13, PT ;  /* 0x0000000d2000720c */ /* 0x000fda0003f04270 */
[----:B------:R-:W-:Y:S05]  /*4b30*/  @P0 BRA `(.L_x_136) ;  /* 0x0000000400440947 */ /* 0x000fea0003800000 */
[----:B------:R0:W1:Y:S02]  /*4b40*/  F2F.F64.F32 R22, R40 ;  /* 0x0000002800167310 */ /* 0x0000640000201800 */
.L_x_145:
[----:B--2---:R-:W2:Y:S02]  /*4b50*/  LDC.64 R26, c[0x0][0x428] ;  /* 0x00010a00ff1a7b82 */ /* 0x004ea40000000a00 */
[----:B--2---:R-:W-:-:S05]  /*4b60*/  IMAD.WIDE R26, R32, 0x4, R26 ;  /* 0x00000004201a7825 */ /* 0x004fca00078e021a */
[----:B------:R-:W2:Y:S02]  /*4b70*/  LDG.E R3, desc[UR36][R26.64] ;  /* 0x000000241a037981 */ /* 0x000ea4000c1e1900 */
[----:B--2---:R-:W-:-:S13]  /*4b80*/  FSETP.GT.AND P0, PT, R3, R42, PT ;  /* 0x0000002a0300720b */ /* 0x004fda0003f04000 */
[----:B------:R-:W-:Y:S05]  /*4b90*/  @P0 BRA `(.L_x_128) ;  /* 0x0000000400640947 */ /* 0x000fea0003800000 */
[----:B------:R-:W-:Y:S01]  /*4ba0*/  IMAD.IADD R43, R32, 0x1, R28 ;  /* 0x00000001202b7824 */ /* 0x000fe200078e021c */
[----:B------:R-:W-:Y:S04]  /*4bb0*/  BSSY.RECONVERGENT B8, `(.L_x_137) ;  /* 0x0000015000087945 */ /* 0x000fe80003800200 */
[----:B------:R-:W-:-:S13]  /*4bc0*/  ISETP.GE.AND P0, PT, R43, R31, PT ;  /* 0x0000001f2b00720c */ /* 0x000fda0003f06270 */
[----:B------:R-:W-:Y:S05]  /*4bd0*/  @!P0 BRA `(.L_x_138) ;  /* 0x0000000000488947 */ /* 0x000fea0003800000 */
[----:B------:R-:W2:Y:S01]  /*4be0*/  LDG.E R0, desc[UR36][R36.64] ;  /* 0x0000002424007981 */ /* 0x000ea2000c1e1900 */
[----:B------:R-:W-:Y:S01]  /*4bf0*/  IMAD.MOV.U32 R30, RZ, RZ, R32 ;  /* 0x000000ffff1e7224 */ /* 0x000fe200078e0020 */
[----:B------:R-:W-:Y:S01]  /*4c00*/  MOV R3, 0x0 ;  /* 0x0000000000037802 */ /* 0x000fe20000000f00 */
[----:B------:R-:W3:Y:S01]  /*4c10*/  LDCU.64 UR4, c[0x4][0x40] ;  /* 0x01000800ff0477ac */ /* 0x000ee20008000a00 */
[----:B------:R4:W-:Y:S01]  /*4c20*/  STL.64 [R1+0x8], R24 ;  /* 0x0000081801007387 */ /* 0x0009e20000100a00 */
[----:B------:R-:W-:Y:S01]  /*4c30*/  IMAD.MOV.U32 R6, RZ, RZ, R2 ;  /* 0x000000ffff067224 */ /* 0x000fe200078e0002 */
[----:B------:R4:W0:Y:S01]  /*4c40*/  LDC.64 R10, c[0x4][R3] ;  /* 0x01000000030a7b82 */ /* 0x0008220000000a00 */
[----:B------:R-:W-:Y:S01]  /*4c50*/  IMAD.MOV.U32 R7, RZ, RZ, R18 ;  /* 0x000000ffff077224 */ /* 0x000fe200078e0012 */
[----:B------:R4:W-:Y:S04]  /*4c60*/  STL.64 [R1+0x18], R30 ;  /* 0x0000181e01007387 */ /* 0x0009e80000100a00 */
[----:B-1----:R4:W-:Y:S04]  /*4c70*/  STL.64 [R1+0x10], R22 ;  /* 0x0000101601007387 */ /* 0x0029e80000100a00 */
[----:B------:R4:W-:Y:S01]  /*4c80*/  STL.64 [R1+0x20], R16 ;  /* 0x0000201001007387 */ /* 0x0009e20000100a00 */
[----:B---3--:R-:W-:-:S02]  /*4c90*/  IMAD.U32 R4, RZ, RZ, UR4 ;  /* 0x00000004ff047e24 */ /* 0x008fc4000f8e00ff */
[----:B------:R-:W-:Y:S01]  /*4ca0*/  IMAD.U32 R5, RZ, RZ, UR5 ;  /* 0x00000005ff057e24 */ /* 0x000fe2000f8e00ff */
[----:B--2---:R-:W1:Y:S02]  /*4cb0*/  F2F.F64.F32 R8, R0 ;  /* 0x0000000000087310 */ /* 0x004e640000201800 */
[----:B01----:R4:W-:Y:S04]  /*4cc0*/  STL.64 [R1], R8 ;  /* 0x0000000801007387 */ /* 0x0039e80000100a00 */
[----:B------:R-:W-:-:S07]  /*4cd0*/  LEPC R20, `(.L_x_139) ;  /* 0x000000001014794e */ /* 0x000fce0000000000 */
[----:B----4-:R-:W-:Y:S05]  /*4ce0*/  CALL.ABS.NOINC R10 ;  /* 0x000000000a007343 */ /* 0x010fea0003c00000 */
.L_x_139:
[----:B------:R2:W5:Y:S02]  /*4cf0*/  LDG.E R3, desc[UR36][R26.64] ;  /* 0x000000241a037981 */ /* 0x000564000c1e1900 */
.L_x_138:
[----:B------:R-:W-:Y:S05]  /*4d00*/  BSYNC.RECONVERGENT B8 ;  /* 0x0000000000087941 */ /* 0x000fea0003800200 */
.L_x_137:
[----:B-----5:R-:W-:Y:S01]  /*4d10*/  FSETP.GEU.AND P0, PT, R3, R40, PT ;  /* 0x000000280300720b */ /* 0x020fe20003f0e000 */
[----:B------:R-:W-:-:S12]  /*4d20*/  BSSY.RECONVERGENT B8, `(.L_x_140) ;  /* 0x000002d000087945 */ /* 0x000fd80003800200 */
[----:B------:R-:W-:Y:S05]  /*4d30*/  @!P0 BRA `(.L_x_141) ;  /* 0x0000000000ac8947 */ /* 0x000fea0003800000 */
[----:B------:R-:W3:Y:S01]  /*4d40*/  LDG.E R3, desc[UR36][R34.64] ;  /* 0x0000002422037981 */ /* 0x000ee2000c1e1900 */
[----:B------:R-:W2:Y:S02]  /*4d50*/  LDC.64 R4, c[0x0][0x400] ;  /* 0x00010000ff047b82 */ /* 0x000ea40000000a00 */
[----:B--2---:R-:W-:-:S05]  /*4d60*/  IMAD.WIDE R26, R43, 0x4, R4 ;  /* 0x000000042b1a7825 */ /* 0x004fca00078e0204 */
[----:B------:R-:W2:Y:S01]  /*4d70*/  LDG.E R0, desc[UR36][R26.64] ;  /* 0x000000241a007981 */ /* 0x000ea2000c1e1900 */
[----:B---3--:R-:W-:-:S06]  /*4d80*/  IMAD.WIDE R4, R3, 0x4, R4 ;  /* 0x0000000403047825 */ /* 0x008fcc00078e0204 */
[----:B------:R-:W3:Y:S01]  /*4d90*/  LDG.E R5, desc[UR36][R4.64] ;  /* 0x0000002404057981 */ /* 0x000ee2000c1e1900 */
[----:B--2---:R-:W-:-:S05]  /*4da0*/  FADD R0, R0, R19 ;  /* 0x0000001300007221 */ /* 0x004fca0000000000 */
[----:B---3--:R-:W-:-:S13]  /*4db0*/  FSETP.GE.AND P0, PT, R0, R5, PT ;  /* 0x000000050000720b */ /* 0x008fda0003f06000 */
[----:B------:R-:W-:Y:S05]  /*4dc0*/  @!P0 BRA `(.L_x_141) ;  /* 0x0000000000888947 */ /* 0x000fea0003800000 */
[----:B------:R-:W-:Y:S01]  /*4dd0*/  ISETP.NE.AND P0, PT, R16, 0xd2, PT ;  /* 0x000000d21000780c */ /* 0x000fe20003f05270 */
[----:B------:R-:W-:-:S12]  /*4de0*/  BSSY.RECONVERGENT B9, `(.L_x_142) ;  /* 0x000001f000097945 */ /* 0x000fd80003800200 */
[----:B------:R-:W-:Y:S05]  /*4df0*/  @P0 BRA `(.L_x_143) ;  /* 0x0000000000740947 */ /* 0x000fea0003800000 */
[----:B------:R-:W-:Y:S01]  /*4e00*/  MOV R30, 0x0 ;  /* 0x00000000001e7802 */ /* 0x000fe20000000f00 */
[----:B------:R2:W-:Y:S01]  /*4e10*/  STL.64 [R1], R32 ;  /* 0x0000002001007387 */ /* 0x0005e20000100a00 */
[----:B------:R-:W3:Y:S01]  /*4e20*/  LDCU.64 UR4, c[0x4][0x48] ;  /* 0x01000900ff0477ac */ /* 0x000ee20008000a00 */
[----:B------:R-:W-:Y:S01]  /*4e30*/  IMAD.MOV.U32 R6, RZ, RZ, R2 ;  /* 0x000000ffff067224 */ /* 0x000fe200078e0002 */
[----:B------:R2:W4:Y:S01]  /*4e40*/  LDC.64 R8, c[0x4][R30] ;  /* 0x010000001e087b82 */ /* 0x0005220000000a00 */
[----:B------:R-:W-:Y:S02]  /*4e50*/  IMAD.MOV.U32 R7, RZ, RZ, R18 ;  /* 0x000000ffff077224 */ /* 0x000fe400078e0012 */
[----:B---3--:R-:W-:Y:S02]  /*4e60*/  IMAD.U32 R4, RZ, RZ, UR4 ;  /* 0x00000004ff047e24 */ /* 0x008fe4000f8e00ff */
[----:B--2---:R-:W-:-:S07]  /*4e70*/  IMAD.U32 R5, RZ, RZ, UR5 ;  /* 0x00000005ff057e24 */ /* 0x004fce000f8e00ff */
[----:B------:R-:W-:-:S07]  /*4e80*/  LEPC R20, `(.L_x_144) ;  /* 0x000000001014794e */ /* 0x000fce0000000000 */
[----:B01--4-:R-:W-:Y:S05]  /*4e90*/  CALL.ABS.NOINC R8 ;  /* 0x0000000008007343 */ /* 0x013fea0003c00000 */
.L_x_144:
[----:B------:R-:W0:Y:S01]  /*4ea0*/  LDC.64 R4, c[0x0][0x410] ;  /* 0x00010400ff047b82 */ /* 0x000e220000000a00 */
[----:B------:R-:W2:Y:S01]  /*4eb0*/  LDG.E R0, desc[UR36][R26.64] ;  /* 0x000000241a007981 */ /* 0x000ea2000c1e1900 */
[----:B------:R-:W1:Y:S06]  /*4ec0*/  LDCU.64 UR4, c[0x4][0x50] ;  /* 0x01000a00ff0477ac */ /* 0x000e6c0008000a00 */
[----:B------:R-:W3:Y:S01]  /*4ed0*/  LDC.64 R10, c[0x0][0x400] ;  /* 0x00010000ff0a7b82 */ /* 0x000ee20000000a00 */
[----:B0-----:R-:W3:Y:S02]  /*4ee0*/  LDG.E R5, desc[UR36][R4.64+0x348] ;  /* 0x0003482404057981 */ /* 0x001ee4000c1e1900 */
[----:B---3--:R-:W-:-:S06]  /*4ef0*/  IMAD.WIDE R10, R5, 0x4, R10 ;  /* 0x00000004050a7825 */ /* 0x008fcc00078e020a */
[----:B------:R-:W3:Y:S01]  /*4f00*/  LDG.E R10, desc[UR36][R10.64] ;  /* 0x000000240a0a7981 */ /* 0x000ee2000c1e1900 */
[----:B--2---:R-:W-:-:S04]  /*4f10*/  FADD R0, R0, R19 ;  /* 0x0000001300007221 */ /* 0x004fc80000000000 */
[----:B------:R-:W0:Y:S01]  /*4f20*/  F2F.F64.F32 R8, R0 ;  /* 0x0000000000087310 */ /* 0x000e220000201800 */
[----:B------:R2:W4:Y:S01]  /*4f30*/  LDC.64 R14, c[0x4][R30] ;  /* 0x010000001e0e7b82 */ /* 0x0005220000000a00 */
[----:B0-----:R2:W-:Y:S01]  /*4f40*/  STL.64 [R1], R8 ;  /* 0x0000000801007387 */ /* 0x0015e20000100a00 */
[----:B-1----:R-:W-:Y:S02]  /*4f50*/  IMAD.U32 R4, RZ, RZ, UR4 ;  /* 0x00000004ff047e24 */ /* 0x002fe4000f8e00ff */
[----:B------:R-:W-:Y:S02]  /*4f60*/  IMAD.U32 R5, RZ, RZ, UR5 ;  /* 0x00000005ff057e24 */ /* 0x000fe4000f8e00ff */
[----:B------:R-:W-:Y:S02]  /*4f70*/  IMAD.MOV.U32 R6, RZ, RZ, R2 ;  /* 0x000000ffff067224 */ /* 0x000fe400078e0002 */
[----:B------:R-:W-:Y:S01]  /*4f80*/  IMAD.MOV.U32 R7, RZ, RZ, R18 ;  /* 0x000000ffff077224 */ /* 0x000fe200078e0012 */
[----:B---3--:R-:W0:Y:S02]  /*4f90*/  F2F.F64.F32 R12, R10 ;  /* 0x0000000a000c7310 */ /* 0x008e240000201800 */
[----:B0---4-:R2:W-:Y:S04]  /*4fa0*/  STL.64 [R1+0x8], R12 ;  /* 0x0000080c01007387 */ /* 0x0115e80000100a00 */
[----:B------:R-:W-:-:S07]  /*4fb0*/  LEPC R20, `(.L_x_143) ;  /* 0x000000001014794e */ /* 0x000fce0000000000 */
[----:B--2---:R-:W-:Y:S05]  /*4fc0*/  CALL.ABS.NOINC R14 ;  /* 0x000000000e007343 */ /* 0x004fea0003c00000 */
.L_x_143:
[----:B------:R-:W-:Y:S05]  /*4fd0*/  BSYNC.RECONVERGENT B9 ;  /* 0x0000000000097941 */ /* 0x000fea0003800200 */
.L_x_142:
[----:B------:R-:W-:-:S07]  /*4fe0*/  VIADD R41, R41, 0x1 ;  /* 0x0000000129297836 */ /* 0x000fce0000000000 */
.L_x_141:
[----:B------:R-:W-:Y:S05]  /*4ff0*/  BSYNC.RECONVERGENT B8 ;  /* 0x0000000000087941 */ /* 0x000fea0003800200 */
.L_x_140:
[----:B------:R-:W3:Y:S02]  /*5000*/  LDCU UR4, c[0x0][0x430] ;  /* 0x00008600ff0477ac */ /* 0x000ee40008000800 */
[----:B---3--:R-:W-:-:S05]  /*5010*/  IMAD.U32 R13, RZ, RZ, UR4 ;  /* 0x00000004ff0d7e24 */ /* 0x008fca000f8e00ff */
[C---:B------:R-:W-:Y:S01]  /*5020*/  ISETP.NE.AND P0, PT, R32.reuse, R13, PT ;  /* 0x0000000d2000720c */ /* 0x040fe20003f05270 */
[----:B------:R-:W-:-:S12]  /*5030*/  VIADD R32, R32, 0x1 ;  /* 0x0000000120207836 */ /* 0x000fd80000000000 */
[----:B------:R-:W-:Y:S05]  /*5040*/  @P0 BRA `(.L_x_145) ;  /* 0xfffffff800c00947 */ /* 0x000fea000383ffff */
.L_x_136:
[----:B------:R-:W3:Y:S01]  /*5050*/  F2F.F64.F32 R8, R40 ;  /* 0x0000002800087310 */ /* 0x000ee20000201800 */
[----:B------:R-:W-:Y:S01]  /*5060*/  IMAD.MOV.U32 R12, RZ, RZ, R32 ;  /* 0x000000ffff0c7224 */ /* 0x000fe200078e0020 */
[----:B------:R-:W-:Y:S01]  /*5070*/  MOV R0, 0x0 ;  /* 0x0000000000007802 */ /* 0x000fe20000000f00 */
[----:B------:R4:W-:Y:S01]  /*5080*/  STL.64 [R1+0x10], R16 ;  /* 0x0000101001007387 */ /* 0x0009e20000100a00 */
[----:B------:R-:W5:Y:S01]  /*5090*/  LDCU.64 UR4, c[0x4][0x38] ;  /* 0x01000700ff0477ac */ /* 0x000f620008000a00 */
[----:B------:R-:W-:Y:S01]  /*50a0*/  IMAD.MOV.U32 R6, RZ, RZ, R2 ;  /* 0x000000ffff067224 */ /* 0x000fe200078e0002 */
[----:B------:R4:W0:Y:S01]  /*50b0*/  LDC.64 R10, c[0x4][R0] ;  /* 0x01000000000a7b82 */ /* 0x0008220000000a00 */
[----:B------:R4:W-:Y:S01]  /*50c0*/  STL.64 [R1+0x8], R12 ;  /* 0x0000080c01007387 */ /* 0x0009e20000100a00 */
[----:B------:R-:W-:-:S03]  /*50d0*/  IMAD.MOV.U32 R7, RZ, RZ, R18 ;  /* 0x000000ffff077224 */ /* 0x000fc600078e0012 */
[----:B---3--:R4:W-:Y:S01]  /*50e0*/  STL.64 [R1], R8 ;  /* 0x0000000801007387 */ /* 0x0089e20000100a00 */
[----:B-----5:R-:W-:Y:S02]  /*50f0*/  IMAD.U32 R4, RZ, RZ, UR4 ;  /* 0x00000004ff047e24 */ /* 0x020fe4000f8e00ff */
[----:B------:R-:W-:-:S07]  /*5100*/  IMAD.U32 R5, RZ, RZ, UR5 ;  /* 0x00000005ff057e24 */ /* 0x000fce000f8e00ff */
[----:B------:R-:W-:-:S07]  /*5110*/  LEPC R20, `(.L_x_128) ;  /* 0x000000001014794e */ /* 0x000fce0000000000 */
[----:B012-4-:R-:W-:Y:S05]  /*5120*/  CALL.ABS.NOINC R10 ;  /* 0x000000000a007343 */ /* 0x017fea0003c00000 */
.L_x_128:
[----:B------:R-:W-:Y:S05]  /*5130*/  BSYNC.RECONVERGENT B6 ;  /* 0x0000000000067941 */ /* 0x000fea0003800200 */
.L_x_127:
[----:B------:R-:W-:-:S05]  /*5140*/  VIADD R17, R17, 0x1 ;  /* 0x0000000111117836 */ /* 0x000fca0000000000 */
[----:B------:R-:W-:-:S13]  /*5150*/  ISETP.NE.AND P0, PT, R17, R31, PT ;  /* 0x0000001f1100720c */ /* 0x000fda0003f05270 */
[----:B------:R-:W-:Y:S05]  /*5160*/  @P0 BRA `(.L_x_146) ;  /* 0xfffffff000c00947 */ /* 0x000fea000383ffff */
.L_x_126:
[----:B------:R-:W-:Y:S05]  /*5170*/  BSYNC.RECONVERGENT B7 ;  /* 0x0000000000077941 */ /* 0x000fea0003800200 */
.L_x_125:
[----:B0-----:R-:W0:Y:S02]  /*5180*/  LDC.64 R2, c[0x0][0x418] ;  /* 0x00010600ff027b82 */ /* 0x001e240000000a00 */
[----:B0-----:R-:W-:-:S05]  /*5190*/  IMAD.WIDE R16, R16, 0x4, R2 ;  /* 0x0000000410107825 */ /* 0x001fca00078e0202 */
[----:B------:R-:W-:Y:S01]  /*51a0*/  STG.E desc[UR36][R16.64], R41 ;  /* 0x0000002910007986 */ /* 0x000fe2000c101924 */
[----:B------:R-:W-:Y:S05]  /*51b0*/  EXIT ;  /* 0x000000000000794d */ /* 0x000fea0003800000 */
        .weak           $__internal_0_$__cuda_sm20_div_rn_f64_full
        .type           $__internal_0_$__cuda_sm20_div_rn_f64_full,@function
        .size           $__internal_0_$__cuda_sm20_div_rn_f64_full,($__internal_1_$__cuda_sm3x_div_rn_noftz_f32_slowpath - $__internal_0_$__cuda_sm20_div_rn_f64_full)
$__internal_0_$__cuda_sm20_div_rn_f64_full:
[C---:B------:R-:W-:Y:S01]  /*51c0*/  FSETP.GEU.AND P0, PT, |R27|.reuse, 1.469367938527859385e-39, PT ;  /* 0x001000001b00780b */ /* 0x040fe20003f0e200 */
[--C-:B------:R-:W-:Y:S01]  /*51d0*/  IMAD.MOV.U32 R26, RZ, RZ, R30.reuse ;  /* 0x000000ffff1a7224 */ /* 0x100fe200078e001e */
[----:B------:R-:W-:Y:S01]  /*51e0*/  LOP3.LUT R24, R27, 0x800fffff, RZ, 0xc0, !PT ;  /* 0x800fffff1b187812 */ /* 0x000fe200078ec0ff */
[----:B------:R-:W-:Y:S01]  /*51f0*/  IMAD.MOV.U32 R40, RZ, RZ, 0x1 ;  /* 0x00000001ff287424 */ /* 0x000fe200078e00ff */
[C---:B------:R-:W-:Y:S01]  /*5200*/  FSETP.GEU.AND P3, PT, |R29|.reuse, 1.469367938527859385e-39, PT ;  /* 0x001000001d00780b */ /* 0x040fe20003f6e200 */
[----:B------:R-:W-:Y:S01]  /*5210*/  BSSY.RECONVERGENT B5, `(.L_x_147) ;  /* 0x0000053000057945 */ /* 0x000fe20003800200 */
[----:B------:R-:W-:Y:S01]  /*5220*/  LOP3.LUT R25, R24, 0x3ff00000, RZ, 0xfc, !PT ;  /* 0x3ff0000018197812 */ /* 0x000fe200078efcff */
[----:B------:R-:W-:Y:S01]  /*5230*/  IMAD.MOV.U32 R24, RZ, RZ, R30 ;  /* 0x000000ffff187224 */ /* 0x000fe200078e001e */
[----:B------:R-:W-:Y:S02]  /*5240*/  LOP3.LUT R3, R29, 0x7ff00000, RZ, 0xc0, !PT ;  /* 0x7ff000001d037812 */ /* 0x000fe400078ec0ff */
[----:B------:R-:W-:-:S03]  /*5250*/  LOP3.LUT R6, R27, 0x7ff00000, RZ, 0xc0, !PT ;  /* 0x7ff000001b067812 */ /* 0x000fc600078ec0ff */
[----:B------:R-:W-:Y:S01]  /*5260*/  @!P0 DMUL R24, R26, 8.98846567431157953865e+307 ;  /* 0x7fe000001a188828 */ /* 0x000fe20000000000 */
[----:B------:R-:W-:-:S03]  /*5270*/  ISETP.GE.U32.AND P5, PT, R3, R6, PT ;  /* 0x000000060300720c */ /* 0x000fc60003fa6070 */
[----:B------:R-:W-:Y:S02]  /*5280*/  @!P3 LOP3.LUT R4, R27, 0x7ff00000, RZ, 0xc0, !PT ;  /* 0x7ff000001b04b812 */ /* 0x000fe400078ec0ff */
[----:B------:R-:W0:Y:S02]  /*5290*/  MUFU.RCP64H R41, R25 ;  /* 0x0000001900297308 */ /* 0x000e240000001800 */
[----:B------:R-:W-:Y:S01]  /*52a0*/  @!P3 ISETP.GE.U32.AND P4, PT, R3, R4, PT ;  /* 0x000000040300b20c */ /* 0x000fe20003f86070 */
[----:B------:R-:W-:Y:S01]  /*52b0*/  IMAD.MOV.U32 R4, RZ, RZ, 0x1ca00000 ;  /* 0x1ca00000ff047424 */ /* 0x000fe200078e00ff */
[----:B------:R-:W-:-:S04]  /*52c0*/  @!P0 LOP3.LUT R6, R25, 0x7ff00000, RZ, 0xc0, !PT ;  /* 0x7ff0000019068812 */ /* 0x000fc800078ec0ff */
[----:B------:R-:W-:-:S04]  /*52d0*/  @!P3 SEL R43, R4, 0x63400000, !P4 ;  /* 0x63400000042bb807 */ /* 0x000fc80006000000 */
[----:B------:R-:W-:-:S04]  /*52e0*/  @!P3 LOP3.LUT R44, R43, 0x80000000, R29, 0xf8, !PT ;  /* 0x800000002b2cb812 */ /* 0x000fc800078ef81d */
[----:B------:R-:W-:Y:S01]  /*52f0*/  @!P3 LOP3.LUT R45, R44, 0x100000, RZ, 0xfc, !PT ;  /* 0x001000002c2db812 */ /* 0x000fe200078efcff */
[----:B0-----:R-:W-:Y:S01]  /*5300*/  DFMA R30, R40, -R24, 1 ;  /* 0x3ff00000281e742b */ /* 0x001fe20000000818 */
[----:B------:R-:W-:-:S07]  /*5310*/  @!P3 IMAD.MOV.U32 R44, RZ, RZ, RZ ;  /* 0x000000ffff2cb224 */ /* 0x000fce00078e00ff */
[----:B------:R-:W-:-:S08]  /*5320*/  DFMA R30, R30, R30, R30 ;  /* 0x0000001e1e1e722b */ /* 0x000fd0000000001e */
[----:B------:R-:W-:Y:S01]  /*5330*/  DFMA R40, R40, R30, R40 ;  /* 0x0000001e2828722b */ /* 0x000fe20000000028 */
[----:B------:R-:W-:Y:S01]  /*5340*/  SEL R31, R4, 0x63400000, !P5 ;  /* 0x63400000041f7807 */ /* 0x000fe20006800000 */
[----:B------:R-:W-:-:S03]  /*5350*/  IMAD.MOV.U32 R30, RZ, RZ, R28 ;  /* 0x000000ffff1e7224 */ /* 0x000fc600078e001c */
[----:B------:R-:W-:-:S03]  /*5360*/  LOP3.LUT R31, R31, 0x800fffff, R29, 0xf8, !PT ;  /* 0x800fffff1f1f7812 */ /* 0x000fc600078ef81d */
[----:B------:R-:W-:-:S03]  /*5370*/  DFMA R42, R40, -R24, 1 ;  /* 0x3ff00000282a742b */ /* 0x000fc60000000818 */
[----:B------:R-:W-:-:S05]  /*5380*/  @!P3 DFMA R30, R30, 2, -R44 ;  /* 0x400000001e1eb82b */ /* 0x000fca000000082c */
[----:B------:R-:W-:-:S08]  /*5390*/  DFMA R42, R40, R42, R40 ;  /* 0x0000002a282a722b */ /* 0x000fd00000000028 */
[----:B------:R-:W-:-:S08]  /*53a0*/  DMUL R40, R42, R30 ;  /* 0x0000001e2a287228 */ /* 0x000fd00000000000 */
[----:B------:R-:W-:-:S08]  /*53b0*/  DFMA R44, R40, -R24, R30 ;  /* 0x80000018282c722b */ /* 0x000fd0000000001e */
[----:B------:R-:W-:Y:S01]  /*53c0*/  DFMA R44, R42, R44, R40 ;  /* 0x0000002c2a2c722b */ /* 0x000fe20000000028 */
[----:B------:R-:W-:Y:S01]  /*53d0*/  IMAD.MOV.U32 R43, RZ, RZ, R3 ;  /* 0x000000ffff2b7224 */ /* 0x000fe200078e0003 */
[----:B------:R-:W-:-:S05]  /*53e0*/  @!P3 LOP3.LUT R43, R31, 0x7ff00000, RZ, 0xc0, !PT ;  /* 0x7ff000001f2bb812 */ /* 0x000fca00078ec0ff */
[----:B------:R-:W-:-:S05]  /*53f0*/  VIADD R40, R43, 0xffffffff ;  /* 0xffffffff2b287836 */ /* 0x000fca0000000000 */
[----:B------:R-:W-:Y:S01]  /*5400*/  ISETP.GT.U32.AND P0, PT, R40, 0x7feffffe, PT ;  /* 0x7feffffe2800780c */ /* 0x000fe20003f04070 */
[----:B------:R-:W-:-:S05]  /*5410*/  VIADD R40, R6, 0xffffffff ;  /* 0xffffffff06287836 */ /* 0x000fca0000000000 */
[----:B------:R-:W-:-:S13]  /*5420*/  ISETP.GT.U32.OR P0, PT, R40, 0x7feffffe, P0 ;  /* 0x7feffffe2800780c */ /* 0x000fda0000704470 */
[----:B------:R-:W-:Y:S05]  /*5430*/  @P0 BRA `(.L_x_148) ;  /* 0x00000000006c0947 */ /* 0x000fea0003800000 */
[----:B------:R-:W-:-:S04]  /*5440*/  LOP3.LUT R28, R27, 0x7ff00000, RZ, 0xc0, !PT ;  /* 0x7ff000001b1c7812 */ /* 0x000fc800078ec0ff */
[CC--:B------:R-:W-:Y:S02]  /*5450*/  VIADDMNMX R6, R3.reuse, -R28.reuse, 0xb9600000, !PT ;  /* 0xb960000003067446 */ /* 0x0c0fe4000780091c */
[----:B------:R-:W-:Y:S01]  /*5460*/  ISETP.GE.U32.AND P0, PT, R3, R28, PT ;  /* 0x0000001c0300720c */ /* 0x000fe20003f06070 */
[----:B------:R-:W-:Y:S01]  /*5470*/  IMAD.MOV.U32 R28, RZ, RZ, RZ ;  /* 0x000000ffff1c7224 */ /* 0x000fe200078e00ff */
[----:B------:R-:W-:Y:S02]  /*5480*/  VIMNMX R3, PT, PT, R6, 0x46a00000, PT ;  /* 0x46a0000006037848 */ /* 0x000fe40003fe0100 */
[----:B------:R-:W-:-:S05]  /*5490*/  SEL R4, R4, 0x63400000, !P0 ;  /* 0x6340000004047807 */ /* 0x000fca0004000000 */
[----:B------:R-:W-:-:S04]  /*54a0*/  IMAD.IADD R3, R3, 0x1, -R4 ;  /* 0x0000000103037824 */ /* 0x000fc800078e0a04 */
[----:B------:R-:W-:-:S06]  /*54b0*/  VIADD R29, R3, 0x7fe00000 ;  /* 0x7fe00000031d7836 */ /* 0x000fcc0000000000 */
[----:B------:R-:W-:-:S10]  /*54c0*/  DMUL R40, R44, R28 ;  /* 0x0000001c2c287228 */ /* 0x000fd40000000000 */
[----:B------:R-:W-:-:S13]  /*54d0*/  FSETP.GTU.AND P0, PT, |R41|, 1.469367938527859385e-39, PT ;  /* 0x001000002900780b */ /* 0x000fda0003f0c200 */
[----:B------:R-:W-:Y:S05]  /*54e0*/  @P0 BRA `(.L_x_149) ;  /* 0x0000000000940947 */ /* 0x000fea0003800000 */
[----:B------:R-:W-:Y:S01]  /*54f0*/  DFMA R24, R44, -R24, R30 ;  /* 0x800000182c18722b */ /* 0x000fe2000000001e */
[----:B------:R-:W-:-:S09]  /*5500*/  IMAD.MOV.U32 R28, RZ, RZ, RZ ;  /* 0x000000ffff1c7224 */ /* 0x000fd200078e00ff */
[C---:B------:R-:W-:Y:S02]  /*5510*/  FSETP.NEU.AND P0, PT, R25.reuse, RZ, PT ;  /* 0x000000ff1900720b */ /* 0x040fe40003f0d000 */
[----:B------:R-:W-:-:S04]  /*5520*/  LOP3.LUT R27, R25, 0x80000000, R27, 0x48, !PT ;  /* 0x80000000191b7812 */ /* 0x000fc800078e481b */
[----:B------:R-:W-:-:S07]  /*5530*/  LOP3.LUT R29, R27, R29, RZ, 0xfc, !PT ;  /* 0x0000001d1b1d7212 */ /* 0x000fce00078efcff */
[----:B------:R-:W-:Y:S05]  /*5540*/  @!P0 BRA `(.L_x_149) ;  /* 0x00000000007c8947 */ /* 0x000fea0003800000 */
[----:B------:R-:W-:Y:S01]  /*5550*/  IMAD.MOV R25, RZ, RZ, -R3 ;  /* 0x000000ffff197224 */ /* 0x000fe200078e0a03 */
[----:B------:R-:W-:Y:S01]  /*5560*/  DMUL.RP R28, R44, R28 ;  /* 0x0000001c2c1c7228 */ /* 0x000fe20000008000 */
[----:B------:R-:W-:Y:S01]  /*5570*/  IMAD.MOV.U32 R24, RZ, RZ, RZ ;  /* 0x000000ffff187224 */ /* 0x000fe200078e00ff */
[----:B------:R-:W-:-:S05]  /*5580*/  IADD3 R3, PT, PT, -R3, -0x43300000, RZ ;  /* 0xbcd0000003037810 */ /* 0x000fca0007ffe1ff */
[----:B------:R-:W-:-:S03]  /*5590*/  DFMA R24, R40, -R24, R44 ;  /* 0x800000182818722b */ /* 0x000fc6000000002c */
[----:B------:R-:W-:-:S07]  /*55a0*/  LOP3.LUT R27, R29, R27, RZ, 0x3c, !PT ;  /* 0x0000001b1d1b7212 */ /* 0x000fce00078e3cff */
[----:B------:R-:W-:-:S04]  /*55b0*/  FSETP.NEU.AND P0, PT, |R25|, R3, PT ;  /* 0x000000031900720b */ /* 0x000fc80003f0d200 */
[----:B------:R-:W-:Y:S02]  /*55c0*/  FSEL R40, R28, R40, !P0 ;  /* 0x000000281c287208 */ /* 0x000fe40004000000 */
[----:B------:R-:W-:Y:S01]  /*55d0*/  FSEL R41, R27, R41, !P0 ;  /* 0x000000291b297208 */ /* 0x000fe20004000000 */
[----:B------:R-:W-:Y:S06]  /*55e0*/  BRA `(.L_x_149) ;  /* 0x0000000000547947 */ /* 0x000fec0003800000 */
.L_x_148:
[----:B------:R-:W-:-:S14]  /*55f0*/  DSETP.NAN.AND P0, PT, R28, R28, PT ;  /* 0x0000001c1c00722a */ /* 0x000fdc0003f08000 */
[----:B------:R-:W-:Y:S05]  /*5600*/  @P0 BRA `(.L_x_150) ;  /* 0x0000000000440947 */ /* 0x000fea0003800000 */
[----:B------:R-:W-:-:S14]  /*5610*/  DSETP.NAN.AND P0, PT, R26, R26, PT ;  /* 0x0000001a1a00722a */ /* 0x000fdc0003f08000 */
[----:B------:R-:W-:Y:S05]  /*5620*/  @P0 BRA `(.L_x_151) ;  /* 0x0000000000300947 */ /* 0x000fea0003800000 */
[----:B------:R-:W-:Y:S01]  /*5630*/  ISETP.NE.AND P0, PT, R43, R6, PT ;  /* 0x000000062b00720c */ /* 0x000fe20003f05270 */
[----:B------:R-:W-:Y:S02]  /*5640*/  IMAD.MOV.U32 R40, RZ, RZ, 0x0 ;  /* 0x00000000ff287424 */ /* 0x000fe400078e00ff */
[----:B------:R-:W-:-:S10]  /*5650*/  IMAD.MOV.U32 R41, RZ, RZ, -0x80000 ;  /* 0xfff80000ff297424 */ /* 0x000fd400078e00ff */
[----:B------:R-:W-:Y:S05]  /*5660*/  @!P0 BRA `(.L_x_149) ;  /* 0x0000000000348947 */ /* 0x000fea0003800000 */
[----:B------:R-:W-:Y:S02]  /*5670*/  ISETP.NE.AND P0, PT, R43, 0x7ff00000, PT ;  /* 0x7ff000002b00780c */ /* 0x000fe40003f05270 */
[----:B------:R-:W-:Y:S02]  /*5680*/  LOP3.LUT R41, R29, 0x80000000, R27, 0x48, !PT ;  /* 0x800000001d297812 */ /* 0x000fe400078e481b */
[----:B------:R-:W-:-:S13]  /*5690*/  ISETP.EQ.OR P0, PT, R6, RZ, !P0 ;  /* 0x000000ff0600720c */ /* 0x000fda0004702670 */
[----:B------:R-:W-:Y:S01]  /*56a0*/  @P0 LOP3.LUT R3, R41, 0x7ff00000, RZ, 0xfc, !PT ;  /* 0x7ff0000029030812 */ /* 0x000fe200078efcff */
[----:B------:R-:W-:Y:S02]  /*56b0*/  @!P0 IMAD.MOV.U32 R40, RZ, RZ, RZ ;  /* 0x000000ffff288224 */ /* 0x000fe400078e00ff */
[----:B------:R-:W-:Y:S02]  /*56c0*/  @P0 IMAD.MOV.U32 R40, RZ, RZ, RZ ;  /* 0x000000ffff280224 */ /* 0x000fe400078e00ff */
[----:B------:R-:W-:Y:S01]  /*56d0*/  @P0 IMAD.MOV.U32 R41, RZ, RZ, R3 ;  /* 0x000000ffff290224 */ /* 0x000fe200078e0003 */
[----:B------:R-:W-:Y:S06]  /*56e0*/  BRA `(.L_x_149) ;  /* 0x0000000000147947 */ /* 0x000fec0003800000 */
.L_x_151:
[----:B------:R-:W-:Y:S01]  /*56f0*/  LOP3.LUT R41, R27, 0x80000, RZ, 0xfc, !PT ;  /* 0x000800001b297812 */ /* 0x000fe200078efcff */
[----:B------:R-:W-:Y:S01]  /*5700*/  IMAD.MOV.U32 R40, RZ, RZ, R26 ;  /* 0x000000ffff287224 */ /* 0x000fe200078e001a */
[----:B------:R-:W-:Y:S06]  /*5710*/  BRA `(.L_x_149) ;  /* 0x0000000000087947 */ /* 0x000fec0003800000 */
.L_x_150:
[----:B------:R-:W-:Y:S01]  /*5720*/  LOP3.LUT R41, R29, 0x80000, RZ, 0xfc, !PT ;  /* 0x000800001d297812 */ /* 0x000fe200078efcff */
[----:B------:R-:W-:-:S07]  /*5730*/  IMAD.MOV.U32 R40, RZ, RZ, R28 ;  /* 0x000000ffff287224 */ /* 0x000fce00078e001c */
.L_x_149:
[----:B------:R-:W-:Y:S05]  /*5740*/  BSYNC.RECONVERGENT B5 ;  /* 0x0000000000057941 */ /* 0x000fea0003800200 */
.L_x_147:
[----:B------:R-:W-:Y:S02]  /*5750*/  IMAD.MOV.U32 R24, RZ, RZ, R0 ;  /* 0x000000ffff187224 */ /* 0x000fe400078e0000 */
[----:B------:R-:W-:-:S04]  /*5760*/  IMAD.MOV.U32 R25, RZ, RZ, 0x0 ;  /* 0x00000000ff197424 */ /* 0x000fc800078e00ff */
[----:B------:R-:W-:Y:S05]  /*5770*/  RET.REL.NODEC R24 `(_Z17compute_ion_matchPiS_iS_S_PfS0_S_S_iS0_S_lS_S_S0_S0_S_S_S_fS0_iS0_fS_) ;  /* 0xffffffa818207950 */ /* 0x000fea0003c3ffff */
        .weak           $__internal_1_$__cuda_sm3x_div_rn_noftz_f32_slowpath
        .type           $__internal_1_$__cuda_sm3x_div_rn_noftz_f32_slowpath,@function
        .size           $__internal_1_$__cuda_sm3x_div_rn_noftz_f32_slowpath,($_Z17compute_ion_matchPiS_iS_S_PfS0_S_S_iS0_S_lS_S_S0_S0_S_S_S_fS0_iS0_fS_$__internal_trig_reduction_slowpathd - $__internal_1_$__cuda_sm3x_div_rn_noftz_f32_slowpath)
$__internal_1_$__cuda_sm3x_div_rn_noftz_f32_slowpath:
[--C-:B------:R-:W-:Y:S01]  /*5780*/  SHF.R.U32.HI R3, RZ, 0x17, R9.reuse ;  /* 0x00000017ff037819 */ /* 0x100fe20000011609 */
[----:B------:R-:W-:Y:S01]  /*5790*/  BSSY.RECONVERGENT B0, `(.L_x_152) ;  /* 0x0000064000007945 */ /* 0x000fe20003800200 */
[----:B------:R-:W-:Y:S01]  /*57a0*/  SHF.R.U32.HI R24, RZ, 0x17, R0 ;  /* 0x00000017ff187819 */ /* 0x000fe20000011600 */
[----:B------:R-:W-:Y:S01]  /*57b0*/  IMAD.MOV.U32 R25, RZ, RZ, R9 ;  /* 0x000000ffff197224 */ /* 0x000fe200078e0009 */
[----:B------:R-:W-:Y:S02]  /*57c0*/  LOP3.LUT R3, R3, 0xff, RZ, 0xc0, !PT ;  /* 0x000000ff03037812 */ /* 0x000fe400078ec0ff */
[----:B------:R-:W-:-:S03]  /*57d0*/  LOP3.LUT R24, R24, 0xff, RZ, 0xc0, !PT ;  /* 0x000000ff18187812 */ /* 0x000fc600078ec0ff */
[----:B------:R-:W-:Y:S02]  /*57e0*/  VIADD R26, R3, 0xffffffff ;  /* 0xffffffff031a7836 */ /* 0x000fe40000000000 */
[----:B------:R-:W-:-:S03]  /*57f0*/  VIADD R15, R24, 0xffffffff ;  /* 0xffffffff180f7836 */ /* 0x000fc60000000000 */
[----:B------:R-:W-:-:S04]  /*5800*/  ISETP.GT.U32.AND P0, PT, R26, 0xfd, PT ;  /* 0x000000fd1a00780c */ /* 0x000fc80003f04070 */
[----:B------:R-:W-:-:S13]  /*5810*/  ISETP.GT.U32.OR P0, PT, R15, 0xfd, P0 ;  /* 0x000000fd0f00780c */ /* 0x000fda0000704470 */
[----:B------:R-:W-:Y:S01]  /*5820*/  @!P0 IMAD.MOV.U32 R15, RZ, RZ, RZ ;  /* 0x000000ffff0f8224 */ /* 0x000fe200078e00ff */
[----:B------:R-:W-:Y:S06]  /*5830*/  @!P0 BRA `(.L_x_153) ;  /* 0x0000000000608947 */ /* 0x000fec0003800000 */
[----:B------:R-:W-:Y:S02]  /*5840*/  FSETP.GTU.FTZ.AND P0, PT, |R0|, +INF , PT ;  /* 0x7f8000000000780b */ /* 0x000fe40003f1c200 */
[----:B------:R-:W-:-:S04]  /*5850*/  FSETP.GTU.FTZ.AND P3, PT, |R9|, +INF , PT ;  /* 0x7f8000000900780b */ /* 0x000fc80003f7c200 */
[----:B------:R-:W-:-:S13]  /*5860*/  PLOP3.LUT P0, PT, P0, P3, PT, 0xf8, 0x8f ;  /* 0x00000000008f781c */ /* 0x000fda0000707f70 */
[----:B------:R-:W-:Y:S05]  /*5870*/  @P0 BRA `(.L_x_154) ;  /* 0x0000000400500947 */ /* 0x000fea0003800000 */
[----:B------:R-:W-:-:S13]  /*5880*/  LOP3.LUT P0, RZ, R25, 0x7fffffff, R0, 0xc8, !PT ;  /* 0x7fffffff19ff7812 */ /* 0x000fda000780c800 */
[----:B------:R-:W-:Y:S05]  /*5890*/  @!P0 BRA `(.L_x_155) ;  /* 0x0000000400408947 */ /* 0x000fea0003800000 */
[C---:B------:R-:W-:Y:S02]  /*58a0*/  FSETP.NEU.FTZ.AND P0, PT, |R0|.reuse, +INF , PT ;  /* 0x7f8000000000780b */ /* 0x040fe40003f1d200 */
[----:B------:R-:W-:Y:S02]  /*58b0*/  FSETP.NEU.FTZ.AND P4, PT, |R9|, +INF , PT ;  /* 0x7f8000000900780b */ /* 0x000fe40003f9d200 */
[----:B------:R-:W-:-:S11]  /*58c0*/  FSETP.NEU.FTZ.AND P3, PT, |R0|, +INF , PT ;  /* 0x7f8000000000780b */ /* 0x000fd60003f7d200 */
[----:B------:R-:W-:Y:S05]  /*58d0*/  @!P4 BRA !P0, `(.L_x_155) ;  /* 0x000000040030c947 */ /* 0x000fea0004000000 */
[----:B------:R-:W-:-:S04]  /*58e0*/  LOP3.LUT P0, RZ, R0, 0x7fffffff, RZ, 0xc0, !PT ;  /* 0x7fffffff00ff7812 */ /* 0x000fc8000780c0ff */
[----:B------:R-:W-:-:S13]  /*58f0*/  PLOP3.LUT P0, PT, P4, P0, PT, 0x2f, 0xf2 ;  /* 0x0000000000f2781c */ /* 0x000fda0002700577 */
[----:B------:R-:W-:Y:S05]  /*5900*/  @P0 BRA `(.L_x_156) ;  /* 0x00000004001c0947 */ /* 0x000fea0003800000 */
[----:B------:R-:W-:-:S04]  /*5910*/  LOP3.LUT P0, RZ, R25, 0x7fffffff, RZ, 0xc0, !PT ;  /* 0x7fffffff19ff7812 */ /* 0x000fc8000780c0ff */
[----:B------:R-:W-:-:S13]  /*5920*/  PLOP3.LUT P3, PT, P3, P0, PT, 0x2f, 0xf2 ;  /* 0x0000000000f2781c */ /* 0x000fda0001f60577 */
[----:B------:R-:W-:Y:S05]  /*5930*/  @P3 BRA `(.L_x_157) ;  /* 0x0000000400043947 */ /* 0x000fea0003800000 */
[----:B------:R-:W-:Y:S01]  /*5940*/  VIADD R15, R24, 0xffffffff ;  /* 0xffffffff180f7836 */ /* 0x000fe20000000000 */
[----:B------:R-:W-:-:S04]  /*5950*/  ISETP.GE.AND P3, PT, R26, RZ, PT ;  /* 0x000000ff1a00720c */ /* 0x000fc80003f66270 */
[----:B------:R-:W-:-:S09]  /*5960*/  ISETP.GE.AND P0, PT, R15, RZ, PT ;  /* 0x000000ff0f00720c */ /* 0x000fd20003f06270 */
[----:B------:R-:W-:-:S04]  /*5970*/  @!P3 FFMA R25, R9, 1.84467440737095516160e+19, RZ ;  /* 0x5f8000000919b823 */ /* 0x000fc800000000ff */
[----:B------:R-:W-:Y:S02]  /*5980*/  @P0 IMAD.MOV.U32 R15, RZ, RZ, RZ ;  /* 0x000000ffff0f0224 */ /* 0x000fe400078e00ff */
[----:B------:R-:W-:Y:S01]  /*5990*/  @!P0 FFMA R0, R0, 1.84467440737095516160e+19, RZ ;  /* 0x5f80000000008823 */ /* 0x000fe200000000ff */
[----:B------:R-:W-:-:S04]  /*59a0*/  @!P0 IMAD.MOV.U32 R15, RZ, RZ, -0x40 ;  /* 0xffffffc0ff0f8424 */ /* 0x000fc800078e00ff */
[----:B------:R-:W-:-:S07]  /*59b0*/  @!P3 VIADD R15, R15, 0x40 ;  /* 0x000000400f0fb836 */ /* 0x000fce0000000000 */
.L_x_153:
[----:B------:R-:W-:Y:S01]  /*59c0*/  LEA R26, R3, 0xc0800000, 0x17 ;  /* 0xc0800000031a7811 */ /* 0x000fe200078eb8ff */
[----:B------:R-:W-:Y:S01]  /*59d0*/  VIADD R24, R24, 0xffffff81 ;  /* 0xffffff8118187836 */ /* 0x000fe20000000000 */
[----:B------:R-:W-:Y:S03]  /*59e0*/  BSSY.RECONVERGENT B1, `(.L_x_158) ;  /* 0x0000035000017945 */ /* 0x000fe60003800200 */
[----:B------:R-:W-:Y:S02]  /*59f0*/  IMAD.IADD R30, R25, 0x1, -R26 ;  /* 0x00000001191e7824 */ /* 0x000fe400078e0a1a */
[C---:B------:R-:W-:Y:S01]  /*5a00*/  IMAD R0, R24.reuse, -0x800000, R0 ;  /* 0xff80000018007824 */ /* 0x040fe200078e0200 */
[----:B------:R-:W-:Y:S01]  /*5a10*/  IADD3 R24, PT, PT, R24, 0x7f, -R3 ;  /* 0x0000007f18187810 */ /* 0x000fe20007ffe803 */
[----:B------:R-:W0:Y:S01]  /*5a20*/  MUFU.RCP R26, R30 ;  /* 0x0000001e001a7308 */ /* 0x000e220000001000 */
[----:B------:R-:W-:-:S03]  /*5a30*/  FADD.FTZ R25, -R30, -RZ ;  /* 0x800000ff1e197221 */ /* 0x000fc60000010100 */
[----:B------:R-:W-:Y:S02]  /*5a40*/  IMAD.IADD R24, R24, 0x1, R15 ;  /* 0x0000000118187824 */ /* 0x000fe400078e020f */
[----:B0-----:R-:W-:-:S04]  /*5a50*/  FFMA R27, R26, R25, 1 ;  /* 0x3f8000001a1b7423 */ /* 0x001fc80000000019 */
[----:B------:R-:W-:-:S04]  /*5a60*/  FFMA R26, R26, R27, R26 ;  /* 0x0000001b1a1a7223 */ /* 0x000fc8000000001a */
[----:B------:R-:W-:-:S04]  /*5a70*/  FFMA R27, R0, R26, RZ ;  /* 0x0000001a001b7223 */ /* 0x000fc800000000ff */
[----:B------:R-:W-:-:S04]  /*5a80*/  FFMA R31, R25, R27, R0 ;  /* 0x0000001b191f7223 */ /* 0x000fc80000000000 */
[----:B------:R-:W-:-:S04]  /*5a90*/  FFMA R27, R26, R31, R27 ;  /* 0x0000001f1a1b7223 */ /* 0x000fc8000000001b */
[----:B------:R-:W-:-:S04]  /*5aa0*/  FFMA R0, R25, R27, R0 ;  /* 0x0000001b19007223 */ /* 0x000fc80000000000 */
[----:B------:R-:W-:-:S05]  /*5ab0*/  FFMA R25, R26, R0, R27 ;  /* 0x000000001a197223 */ /* 0x000fca000000001b */
[----:B------:R-:W-:-:S04]  /*5ac0*/  SHF.R.U32.HI R3, RZ, 0x17, R25 ;  /* 0x00000017ff037819 */ /* 0x000fc80000011619 */
[----:B------:R-:W-:-:S05]  /*5ad0*/  LOP3.LUT R3, R3, 0xff, RZ, 0xc0, !PT ;  /* 0x000000ff03037812 */ /* 0x000fca00078ec0ff */
[----:B------:R-:W-:-:S04]  /*5ae0*/  IMAD.IADD R3, R3, 0x1, R24 ;  /* 0x0000000103037824 */ /* 0x000fc800078e0218 */
[----:B------:R-:W-:-:S05]  /*5af0*/  VIADD R15, R3, 0xffffffff ;  /* 0xffffffff030f7836 */ /* 0x000fca0000000000 */
[----:B------:R-:W-:-:S13]  /*5b00*/  ISETP.GE.U32.AND P0, PT, R15, 0xfe, PT ;  /* 0x000000fe0f00780c */ /* 0x000fda0003f06070 */
[----:B------:R-:W-:Y:S05]  /*5b10*/  @!P0 BRA `(.L_x_159) ;  /* 0x0000000000808947 */ /* 0x000fea0003800000 */
[----:B------:R-:W-:-:S13]  /*5b20*/  ISETP.GT.AND P0, PT, R3, 0xfe, PT ;  /* 0x000000fe0300780c */ /* 0x000fda0003f04270 */
[----:B------:R-:W-:Y:S05]  /*5b30*/  @P0 BRA `(.L_x_160) ;  /* 0x00000000006c0947 */ /* 0x000fea0003800000 */
[----:B------:R-:W-:-:S13]  /*5b40*/  ISETP.GE.AND P0, PT, R3, 0x1, PT ;  /* 0x000000010300780c */ /* 0x000fda0003f06270 */
[----:B------:R-:W-:Y:S05]  /*5b50*/  @P0 BRA `(.L_x_161) ;  /* 0x0000000000740947 */ /* 0x000fea0003800000 */
[----:B------:R-:W-:Y:S02]  /*5b60*/  ISETP.GE.AND P0, PT, R3, -0x18, PT ;  /* 0xffffffe80300780c */ /* 0x000fe40003f06270 */
[----:B------:R-:W-:-:S11]  /*5b70*/  LOP3.LUT R25, R25, 0x80000000, RZ, 0xc0, !PT ;  /* 0x8000000019197812 */ /* 0x000fd600078ec0ff */
[----:B------:R-:W-:Y:S05]  /*5b80*/  @!P0 BRA `(.L_x_161) ;  /* 0x0000000000688947 */ /* 0x000fea0003800000 */
[CCC-:B------:R-:W-:Y:S01]  /*5b90*/  FFMA.RZ R15, R26.reuse, R0.reuse, R27.reuse ;  /* 0x000000001a0f7223 */ /* 0x1c0fe2000000c01b */
[C---:B------:R-:W-:Y:S02]  /*5ba0*/  ISETP.NE.AND P4, PT, R3.reuse, RZ, PT ;  /* 0x000000ff0300720c */ /* 0x040fe40003f85270 */
[----:B------:R-:W-:Y:S02]  /*5bb0*/  ISETP.NE.AND P0, PT, R3, RZ, PT ;  /* 0x000000ff0300720c */ /* 0x000fe40003f05270 */
[----:B------:R-:W-:Y:S01]  /*5bc0*/  LOP3.LUT R24, R15, 0x7fffff, RZ, 0xc0, !PT ;  /* 0x007fffff0f187812 */ /* 0x000fe200078ec0ff */
[CCC-:B------:R-:W-:Y:S01]  /*5bd0*/  FFMA.RP R15, R26.reuse, R0.reuse, R27.reuse ;  /* 0x000000001a0f7223 */ /* 0x1c0fe2000000801b */
[----:B------:R-:W-:Y:S01]  /*5be0*/  FFMA.RM R0, R26, R0, R27 ;  /* 0x000000001a007223 */ /* 0x000fe2000000401b */
[----:B------:R-:W-:Y:S01]  /*5bf0*/  VIADD R27, R3, 0x20 ;  /* 0x00000020031b7836 */ /* 0x000fe20000000000 */
[----:B------:R-:W-:Y:S01]  /*5c00*/  LOP3.LUT R24, R24, 0x800000, RZ, 0xfc, !PT ;  /* 0x0080000018187812 */ /* 0x000fe200078efcff */
[----:B------:R-:W-:-:S02]  /*5c10*/  IMAD.MOV R3, RZ, RZ, -R3 ;  /* 0x000000ffff037224 */ /* 0x000fc400078e0a03 */
[----:B------:R-:W-:Y:S02]  /*5c20*/  FSETP.NEU.FTZ.AND P3, PT, R15, R0, PT ;  /* 0x000000000f00720b */ /* 0x000fe40003f7d000 */
[----:B------:R-:W-:Y:S02]  /*5c30*/  SHF.L.U32 R27, R24, R27, RZ ;  /* 0x0000001b181b7219 */ /* 0x000fe400000006ff */
[----:B------:R-:W-:Y:S02]  /*5c40*/  SEL R3, R3, RZ, P4 ;  /* 0x000000ff03037207 */ /* 0x000fe40002000000 */
[----:B------:R-:W-:Y:S02]  /*5c50*/  ISETP.NE.AND P0, PT, R27, RZ, P0 ;  /* 0x000000ff1b00720c */ /* 0x000fe40000705270 */
[----:B------:R-:W-:Y:S02]  /*5c60*/  SHF.R.U32.HI R3, RZ, R3, R24 ;  /* 0x00000003ff037219 */ /* 0x000fe40000011618 */
[----:B------:R-:W-:-:S02]  /*5c70*/  PLOP3.LUT P0, PT, P3, P0, PT, 0xf8, 0x8f ;  /* 0x00000000008f781c */ /* 0x000fc40001f01f70 */
[----:B------:R-:W-:Y:S02]  /*5c80*/  SHF.R.U32.HI R15, RZ, 0x1, R3 ;  /* 0x00000001ff0f7819 */ /* 0x000fe40000011603 */
[----:B------:R-:W-:-:S04]  /*5c90*/  SEL R0, RZ, 0x1, !P0 ;  /* 0x00000001ff007807 */ /* 0x000fc80004000000 */
[----:B------:R-:W-:-:S04]  /*5ca0*/  LOP3.LUT R0, R0, 0x1, R15, 0xf8, !PT ;  /* 0x0000000100007812 */ /* 0x000fc800078ef80f */
[----:B------:R-:W-:-:S05]  /*5cb0*/  LOP3.LUT R0, R0, R3, RZ, 0xc0, !PT ;  /* 0x0000000300007212 */ /* 0x000fca00078ec0ff */
[----:B------:R-:W-:-:S05]  /*5cc0*/  IMAD.IADD R0, R15, 0x1, R0 ;  /* 0x000000010f007824 */ /* 0x000fca00078e0200 */
[----:B------:R-:W-:Y:S01]  /*5cd0*/  LOP3.LUT R25, R0, R25, RZ, 0xfc, !PT ;  /* 0x0000001900197212 */ /* 0x000fe200078efcff */
[----:B------:R-:W-:Y:S06]  /*5ce0*/  BRA `(.L_x_161) ;  /* 0x0000000000107947 */ /* 0x000fec0003800000 */
.L_x_160:
[----:B------:R-:W-:-:S04]  /*5cf0*/  LOP3.LUT R25, R25, 0x80000000, RZ, 0xc0, !PT ;  /* 0x8000000019197812 */ /* 0x000fc800078ec0ff */
[----:B------:R-:W-:Y:S01]  /*5d00*/  LOP3.LUT R25, R25, 0x7f800000, RZ, 0xfc, !PT ;  /* 0x7f80000019197812 */ /* 0x000fe200078efcff */
[----:B------:R-:W-:Y:S06]  /*5d10*/  BRA `(.L_x_161) ;  /* 0x0000000000047947 */ /* 0x000fec0003800000 */
.L_x_159:
[----:B------:R-:W-:-:S07]  /*5d20*/  IMAD R25, R24, 0x800000, R25 ;  /* 0x0080000018197824 */ /* 0x000fce00078e0219 */
.L_x_161:
[----:B------:R-:W-:Y:S05]  /*5d30*/  BSYNC.RECONVERGENT B1 ;  /* 0x0000000000017941 */ /* 0x000fea0003800200 */
.L_x_158:
[----:B------:R-:W-:Y:S05]  /*5d40*/  BRA `(.L_x_162) ;  /* 0x0000000000207947 */ /* 0x000fea0003800000 */
.L_x_157:
[----:B------:R-:W-:-:S04]  /*5d50*/  LOP3.LUT R25, R25, 0x80000000, R0, 0x48, !PT ;  /* 0x8000000019197812 */ /* 0x000fc800078e4800 */
[----:B------:R-:W-:Y:S01]  /*5d60*/  LOP3.LUT R25, R25, 0x7f800000, RZ, 0xfc, !PT ;  /* 0x7f80000019197812 */ /* 0x000fe200078efcff */
[----:B------:R-:W-:Y:S06]  /*5d70*/  BRA `(.L_x_162) ;  /* 0x0000000000147947 */ /* 0x000fec0003800000 */
.L_x_156:
[----:B------:R-:W-:Y:S01]  /*5d80*/  LOP3.LUT R25, R25, 0x80000000, R0, 0x48, !PT ;  /* 0x8000000019197812 */ /* 0x000fe200078e4800 */
[----:B------:R-:W-:Y:S06]  /*5d90*/  BRA `(.L_x_162) ;  /* 0x00000000000c7947 */ /* 0x000fec0003800000 */
.L_x_155:
[----:B------:R-:W0:Y:S01]  /*5da0*/  MUFU.RSQ R25, -QNAN ;  /* 0xffc0000000197908 */ /* 0x000e220000001400 */
[----:B------:R-:W-:Y:S05]  /*5db0*/  BRA `(.L_x_162) ;  /* 0x0000000000047947 */ /* 0x000fea0003800000 */
.L_x_154:
[----:B------:R-:W-:-:S07]  /*5dc0*/  FADD.FTZ R25, R0, R9 ;  /* 0x0000000900197221 */ /* 0x000fce0000010000 */
.L_x_162:
[----:B------:R-:W-:Y:S05]  /*5dd0*/  BSYNC.RECONVERGENT B0 ;  /* 0x0000000000007941 */ /* 0x000fea0003800200 */
.L_x_152:
[----:B------:R-:W-:Y:S02]  /*5de0*/  IMAD.MOV.U32 R15, RZ, RZ, 0x0 ;  /* 0x00000000ff0f7424 */ /* 0x000fe400078e00ff */
[----:B0-----:R-:W-:Y:S02]  /*5df0*/  IMAD.MOV.U32 R3, RZ, RZ, R25 ;  /* 0x000000ffff037224 */ /* 0x001fe400078e0019 */
[----:B------:R-:W-:Y:S05]  /*5e00*/  RET.REL.NODEC R14 `(_Z17compute_ion_matchPiS_iS_S_PfS0_S_S_iS0_S_lS_S_S0_S0_S_S_S_fS0_iS0_fS_) ;  /* 0xffffffa00e7c7950 */ /* 0x000fea0003c3ffff */
        .type           $_Z17compute_ion_matchPiS_iS_S_PfS0_S_S_iS0_S_lS_S_S0_S0_S_S_S_fS0_iS0_fS_$__internal_trig_reduction_slowpathd,@function
        .size           $_Z17compute_ion_matchPiS_iS_S_PfS0_S_S_iS0_S_lS_S_S0_S0_S_S_S_fS0_iS0_fS_$__internal_trig_reduction_slowpathd,(.L_x_173 - $_Z17compute_ion_matchPiS_iS_S_PfS0_S_S_iS0_S_lS_S_S0_S0_S_S_S_fS0_iS0_fS_$__internal_trig_reduction_slowpathd)
$_Z17compute_ion_matchPiS_iS_S_PfS0_S_S_iS0_S_lS_S_S0_S0_S_S_S_fS0_iS0_fS_$__internal_trig_reduction_slowpathd:
[----:B------:R-:W-:Y:S01]  /*5e10*/  SHF.R.U32.HI R0, RZ, 0x14, R25 ;  /* 0x00000014ff007819 */ /* 0x000fe20000011619 */
[----:B------:R-:W-:Y:S02]  /*5e20*/  IMAD.MOV.U32 R36, RZ, RZ, R3 ;  /* 0x000000ffff247224 */ /* 0x000fe400078e0003 */
[----:B------:R-:W-:Y:S01]  /*5e30*/  IMAD.MOV.U32 R37, RZ, RZ, R25 ;  /* 0x000000ffff257224 */ /* 0x000fe200078e0019 */
[----:B------:R-:W-:Y:S01]  /*5e40*/  LOP3.LUT R4, R0, 0x7ff, RZ, 0xc0, !PT ;  /* 0x000007ff00047812 */ /* 0x000fe200078ec0ff */
[----:B------:R-:W-:-:S03]  /*5e50*/  IMAD.MOV.U32 R6, RZ, RZ, RZ ;  /* 0x000000ffff067224 */ /* 0x000fc600078e00ff */
[----:B------:R-:W-:-:S13]  /*5e60*/  ISETP.NE.AND P0, PT, R4, 0x7ff, PT ;  /* 0x000007ff0400780c */ /* 0x000fda0003f05270 */
[----:B------:R-:W-:Y:S05]  /*5e70*/  @!P0 BRA `(.L_x_163) ;  /* 0x0000000800508947 */ /* 0x000fea0003800000 */
[----:B------:R-:W-:Y:S01]  /*5e80*/  VIADD R4, R4, 0xfffffc00 ;  /* 0xfffffc0004047836 */ /* 0x000fe20000000000 */
[----:B------:R-:W-:Y:S01]  /*5e90*/  BSSY.RECONVERGENT B1, `(.L_x_164) ;  /* 0x0000031000017945 */ /* 0x000fe20003800200 */
[----:B------:R-:W-:-:S03]  /*5ea0*/  CS2R R26, SRZ ;  /* 0x00000000001a7805 */ /* 0x000fc6000001ff00 */
[----:B------:R-:W-:Y:S02]  /*5eb0*/  SHF.R.U32.HI R3, RZ, 0x6, R4 ;  /* 0x00000006ff037819 */ /* 0x000fe40000011604 */
[----:B------:R-:W-:Y:S01]  /*5ec0*/  ISETP.GE.U32.AND P0, PT, R4, 0x80, PT ;  /* 0x000000800400780c */ /* 0x000fe20003f06070 */
[----:B------:R-:W-:Y:S01]  /*5ed0*/  VIADD R4, R1, 0x28 ;  /* 0x0000002801047836 */ /* 0x000fe20000000000 */
[C---:B------:R-:W-:Y:S02]  /*5ee0*/  IADD3 R14, PT, PT, -R3.reuse, 0x13, RZ ;  /* 0x00000013030e7810 */ /* 0x040fe40007ffe1ff */
[----:B------:R-:W-:Y:S02]  /*5ef0*/  IADD3 R6, PT, PT, -R3, 0xf, RZ ;  /* 0x0000000f03067810 */ /* 0x000fe40007ffe1ff */
[----:B------:R-:W-:-:S04]  /*5f00*/  SEL R14, R14, 0x12, P0 ;  /* 0x000000120e0e7807 */ /* 0x000fc80000000000 */
[----:B------:R-:W-:-:S13]  /*5f10*/  ISETP.GE.AND P0, PT, R6, R14, PT ;  /* 0x0000000e0600720c */ /* 0x000fda0003f06270 */
[----:B------:R-:W-:Y:S05]  /*5f20*/  @P0 BRA `(.L_x_165) ;  /* 0x00000000009c0947 */ /* 0x000fea0003800000 */
[----:B------:R-:W0:Y:S01]  /*5f30*/  LDC.64 R28, c[0x0][0x358] ;  /* 0x0000d600ff1c7b82 */ /* 0x000e220000000a00 */
[C---:B------:R-:W-:Y:S01]  /*5f40*/  SHF.L.U64.HI R7, R36.reuse, 0xb, R37 ;  /* 0x0000000b24077819 */ /* 0x040fe20000010225 */
[----:B------:R-:W-:Y:S01]  /*5f50*/  BSSY.RECONVERGENT B4, `(.L_x_166) ;  /* 0x0000023000047945 */ /* 0x000fe20003800200 */
[----:B------:R-:W-:Y:S01]  /*5f60*/  IMAD.SHL.U32 R31, R36, 0x800, RZ ;  /* 0x00000800241f7824 */ /* 0x000fe200078e00ff */
[----:B------:R-:W-:Y:S01]  /*5f70*/  IADD3 R9, PT, PT, RZ, -R3, -R14 ;  /* 0x80000003ff097210 */ /* 0x000fe20007ffe80e */
[----:B------:R-:W-:Y:S01]  /*5f80*/  IMAD.MOV.U32 R17, RZ, RZ, R6 ;  /* 0x000000ffff117224 */ /* 0x000fe200078e0006 */
[----:B------:R-:W-:Y:S01]  /*5f90*/  CS2R R26, SRZ ;  /* 0x00000000001a7805 */ /* 0x000fe2000001ff00 */
[----:B------:R-:W-:Y:S01]  /*5fa0*/  IMAD.MOV.U32 R15, RZ, RZ, RZ ;  /* 0x000000ffff0f7224 */ /* 0x000fe200078e00ff */
[----:B------:R-:W-:-:S07]  /*5fb0*/  LOP3.LUT R37, R7, 0x80000000, RZ, 0xfc, !PT ;  /* 0x8000000007257812 */ /* 0x000fce00078efcff */
.L_x_167:
[----:B------:R-:W1:Y:S01]  /*5fc0*/  LDC.64 R6, c[0x4][0x80] ;  /* 0x01002000ff067b82 */ /* 0x000e620000000a00 */
[----:B0-----:R-:W-:Y:S02]  /*5fd0*/  R2UR UR4, R28 ;  /* 0x000000001c0472ca */ /* 0x001fe400000e0000 */
[----:B------:R-:W-:Y:S01]  /*5fe0*/  R2UR UR5, R29 ;  /* 0x000000001d0572ca */ /* 0x000fe200000e0000 */
[----:B-1----:R-:W-:-:S12]  /*5ff0*/  IMAD.WIDE R6, R17, 0x8, R6 ;  /* 0x0000000811067825 */ /* 0x002fd800078e0206 */
[----:B------:R-:W2:Y:S01]  /*6000*/  LDG.E.64.CONSTANT R6, desc[UR4][R6.64] ;  /* 0x0000000406067981 */ /* 0x000ea2000c1e9b00 */
[----:B------:R-:W-:Y:S02]  /*6010*/  IMAD.MOV.U32 R12, RZ, RZ, R26 ;  /* 0x000000ffff0c7224 */ /* 0x000fe400078e001a */
[----:B------:R-:W-:Y:S02]  /*6020*/  IMAD.MOV.U32 R13, RZ, RZ, R27 ;  /* 0x000000ffff0d7224 */ /* 0x000fe400078e001b */
[----:B------:R-:W-:Y:S02]  /*6030*/  VIADD R9, R9, 0x1 ;  /* 0x0000000109097836 */ /* 0x000fe40000000000 */
[----:B------:R-:W-:Y:S02]  /*6040*/  VIADD R17, R17, 0x1 ;  /* 0x0000000111117836 */ /* 0x000fe40000000000 */
[----:B--2---:R-:W-:-:S04]  /*6050*/  IMAD.WIDE.U32 R12, P4, R6, R31, R12 ;  /* 0x0000001f060c7225 */ /* 0x004fc8000788000c */
[----:B------:R-:W-:Y:S02]  /*6060*/  IMAD R19, R6, R37, RZ ;  /* 0x0000002506137224 */ /* 0x000fe400078e02ff */
[CC--:B------:R-:W-:Y:S02]  /*6070*/  IMAD R26, R7.reuse, R31.reuse, RZ ;  /* 0x0000001f071a7224 */ /* 0x0c0fe400078e02ff */
[----:B------:R-:W-:Y:S01]  /*6080*/  IMAD.HI.U32 R27, R7, R31, RZ ;  /* 0x0000001f071b7227 */ /* 0x000fe200078e00ff */
[----:B------:R-:W-:-:S03]  /*6090*/  IADD3 R13, P0, PT, R19, R13, RZ ;  /* 0x0000000d130d7210 */ /* 0x000fc60007f1e0ff */
[----:B------:R-:W-:Y:S01]  /*60a0*/  IMAD R19, R15, 0x8, R4 ;  /* 0x000000080f137824 */ /* 0x000fe200078e0204 */
[----:B------:R-:W-:Y:S01]  /*60b0*/  IADD3 R13, P3, PT, R26, R13, RZ ;  /* 0x0000000d1a0d7210 */ /* 0x000fe20007f7e0ff */
[----:B------:R-:W-:-:S04]  /*60c0*/  IMAD.HI.U32 R26, R6, R37, RZ ;  /* 0x00000025061a7227 */ /* 0x000fc800078e00ff */
[----:B------:R-:W-:Y:S01]  /*60d0*/  IMAD.X R6, RZ, RZ, R26, P4 ;  /* 0x000000ffff067224 */ /* 0x000fe200020e061a */
[----:B------:R1:W-:Y:S01]  /*60e0*/  STL.64 [R19], R12 ;  /* 0x0000000c13007387 */ /* 0x0003e20000100a00 */
[----:B------:R-:W-:-:S03]  /*60f0*/  IMAD.HI.U32 R30, R7, R37, RZ ;  /* 0x00000025071e7227 */ /* 0x000fc600078e00ff */
[----:B------:R-:W-:Y:S01]  /*6100*/  IADD3.X R6, P0, PT, R27, R6, RZ, P0, !PT ;  /* 0x000000061b067210 */ /* 0x000fe2000071e4ff */
[----:B------:R-:W-:Y:S02]  /*6110*/  IMAD R7, R7, R37, RZ ;  /* 0x0000002507077224 */ /* 0x000fe400078e02ff */
[----:B------:R-:W-:-:S03]  /*6120*/  VIADD R15, R15, 0x1 ;  /* 0x000000010f0f7836 */ /* 0x000fc60000000000 */
[----:B------:R-:W-:Y:S01]  /*6130*/  IADD3.X R26, P3, PT, R7, R6, RZ, P3, !PT ;  /* 0x00000006071a7210 */ /* 0x000fe20001f7e4ff */
[----:B------:R-:W-:Y:S01]  /*6140*/  IMAD.X R6, RZ, RZ, R30, P0 ;  /* 0x000000ffff067224 */ /* 0x000fe200000e061e */
[----:B------:R-:W-:-:S03]  /*6150*/  ISETP.NE.AND P0, PT, R9, -0xf, PT ;  /* 0xfffffff10900780c */ /* 0x000fc60003f05270 */
[----:B------:R-:W-:-:S10]  /*6160*/  IMAD.X R27, RZ, RZ, R6, P3 ;  /* 0x000000ffff1b7224 */ /* 0x000fd400018e0606 */
[----:B-1----:R-:W-:Y:S05]  /*6170*/  @P0 BRA `(.L_x_167) ;  /* 0xfffffffc00900947 */ /* 0x002fea000383ffff */
[----:B------:R-:W-:Y:S05]  /*6180*/  BSYNC.RECONVERGENT B4 ;  /* 0x0000000000047941 */ /* 0x000fea0003800200 */
.L_x_166:
[----:B------:R-:W-:-:S07]  /*6190*/  IMAD.MOV.U32 R6, RZ, RZ, R14 ;  /* 0x000000ffff067224 */ /* 0x000fce00078e000e */
.L_x_165:
[----:B------:R-:W-:Y:S05]  /*61a0*/  BSYNC.RECONVERGENT B1 ;  /* 0x0000000000017941 */ /* 0x000fea0003800200 */
.L_x_164:
[----:B------:R-:W-:Y:S01]  /*61b0*/  LOP3.LUT P0, R31, R0, 0x3f, RZ, 0xc0, !PT ;  /* 0x0000003f001f7812 */ /* 0x000fe2000780c0ff */
[----:B------:R-:W-:-:S04]  /*61c0*/  IMAD.IADD R29, R3, 0x1, R6 ;  /* 0x00000001031d7824 */ /* 0x000fc800078e0206 */
[----:B------:R-:W-:-:S05]  /*61d0*/  IMAD.U32 R29, R29, 0x8, R4 ;  /* 0x000000081d1d7824 */ /* 0x000fca00078e0004 */
[----:B------:R0:W-:Y:S04]  /*61e0*/  STL.64 [R29+-0x78], R26 ;  /* 0xffff881a1d007387 */ /* 0x0001e80000100a00 */
[----:B------:R-:W2:Y:S04]  /*61f0*/  @P0 LDL.64 R14, [R1+0x30] ;  /* 0x00003000010e0983 */ /* 0x000ea80000100a00 */
[----:B------:R-:W3:Y:S04]  /*6200*/  LDL.64 R12, [R1+0x38] ;  /* 0x00003800010c7983 */ /* 0x000ee80000100a00 */
[----:B------:R-:W4:Y:S01]  /*6210*/  LDL.64 R6, [R1+0x40] ;  /* 0x0000400001067983 */ /* 0x000f220000100a00 */
[----:B------:R-:W-:Y:S01]  /*6220*/  @P0 LOP3.LUT R0, R31, 0x3f, RZ, 0x3c, !PT ;  /* 0x0000003f1f000812 */ /* 0x000fe200078e3cff */
[----:B------:R-:W-:Y:S01]  /*6230*/  BSSY.RECONVERGENT B1, `(.L_x_168) ;  /* 0x0000034000017945 */ /* 0x000fe20003800200 */
[----:B--2---:R-:W-:-:S02]  /*6240*/  @P0 SHF.R.U64 R3, R14, 0x1, R15 ;  /* 0x000000010e030819 */ /* 0x004fc4000000120f */
[----:B------:R-:W-:Y:S02]  /*6250*/  @P0 SHF.R.U32.HI R9, RZ, 0x1, R15 ;  /* 0x00000001ff090819 */ /* 0x000fe4000001160f */
[CC--:B---3--:R-:W-:Y:S02]  /*6260*/  @P0 SHF.L.U32 R14, R12.reuse, R31.reuse, RZ ;  /* 0x0000001f0c0e0219 */ /* 0x0c8fe400000006ff */
[----:B------:R-:W-:Y:S02]  /*6270*/  @P0 SHF.R.U64 R3, R3, R0, R9 ;  /* 0x0000000003030219 */ /* 0x000fe40000001209 */
[--C-:B------:R-:W-:Y:S02]  /*6280*/  @P0 SHF.R.U32.HI R19, RZ, 0x1, R13.reuse ;  /* 0x00000001ff130819 */ /* 0x100fe4000001160d */
[C-C-:B------:R-:W-:Y:S02]  /*6290*/  @P0 SHF.R.U64 R17, R12.reuse, 0x1, R13.reuse ;  /* 0x000000010c110819 */ /* 0x140fe4000000120d */
[----:B------:R-:W-:-:S02]  /*62a0*/  @P0 SHF.L.U64.HI R15, R12, R31, R13 ;  /* 0x0000001f0c0f0219 */ /* 0x000fc4000001020d */
[-C--:B------:R-:W-:Y:S02]  /*62b0*/  @P0 SHF.R.U32.HI R4, RZ, R0.reuse, R9 ;  /* 0x00000000ff040219 */ /* 0x080fe40000011609 */
[----:B------:R-:W-:Y:S02]  /*62c0*/  @P0 LOP3.LUT R12, R14, R3, RZ, 0xfc, !PT ;  /* 0x000000030e0c0212 */ /* 0x000fe400078efcff */
[-C--:B----4-:R-:W-:Y:S02]  /*62d0*/  @P0 SHF.L.U32 R9, R6, R31.reuse, RZ ;  /* 0x0000001f06090219 */ /* 0x090fe400000006ff */
[----:B0-----:R-:W-:Y:S01]  /*62e0*/  @P0 SHF.R.U64 R26, R17, R0, R19 ;  /* 0x00000000111a0219 */ /* 0x001fe20000001213 */
[----:B------:R-:W-:Y:S01]  /*62f0*/  IMAD.SHL.U32 R17, R12, 0x4, RZ ;  /* 0x000000040c117824 */ /* 0x000fe200078e00ff */
[----:B------:R-:W-:Y:S02]  /*6300*/  @P0 LOP3.LUT R13, R15, R4, RZ, 0xfc, !PT ;  /* 0x000000040f0d0212 */ /* 0x000fe400078efcff */
[----:B------:R-:W-:-:S02]  /*6310*/  @P0 SHF.L.U64.HI R3, R6, R31, R7 ;  /* 0x0000001f06030219 */ /* 0x000fc40000010207 */
[----:B------:R-:W-:Y:S02]  /*6320*/  @P0 SHF.R.U32.HI R0, RZ, R0, R19 ;  /* 0x00000000ff000219 */ /* 0x000fe40000011613 */
[----:B------:R-:W-:Y:S02]  /*6330*/  @P0 LOP3.LUT R6, R9, R26, RZ, 0xfc, !PT ;  /* 0x0000001a09060212 */ /* 0x000fe400078efcff */
[----:B------:R-:W-:Y:S02]  /*6340*/  SHF.L.U64.HI R12, R12, 0x2, R13 ;  /* 0x000000020c0c7819 */ /* 0x000fe4000001020d */
[----:B------:R-:W-:Y:S02]  /*6350*/  @P0 LOP3.LUT R7, R3, R0, RZ, 0xfc, !PT ;  /* 0x0000000003070212 */ /* 0x000fe400078efcff */
[----:B------:R-:W-:Y:S02]  /*6360*/  SHF.L.W.U32.HI R13, R13, 0x2, R6 ;  /* 0x000000020d0d7819 */ /* 0x000fe40000010e06 */
[----:B------:R-:W-:-:S02]  /*6370*/  IADD3 RZ, P0, PT, RZ, -R17, RZ ;  /* 0x80000011ffff7210 */ /* 0x000fc40007f1e0ff */
[----:B------:R-:W-:Y:S02]  /*6380*/  LOP3.LUT R0, RZ, R12, RZ, 0x33, !PT ;  /* 0x0000000cff007212 */ /* 0x000fe400078e33ff */
[----:B------:R-:W-:Y:S02]  /*6390*/  SHF.L.W.U32.HI R6, R6, 0x2, R7 ;  /* 0x0000000206067819 */ /* 0x000fe40000010e07 */
[----:B------:R-:W-:Y:S02]  /*63a0*/  LOP3.LUT R4, RZ, R13, RZ, 0x33, !PT ;  /* 0x0000000dff047212 */ /* 0x000fe400078e33ff */
[----:B------:R-:W-:Y:S02]  /*63b0*/  IADD3.X R3, P0, PT, RZ, R0, RZ, P0, !PT ;  /* 0x00000000ff037210 */ /* 0x000fe4000071e4ff */
[----:B------:R-:W-:Y:S02]  /*63c0*/  LOP3.LUT R0, RZ, R6, RZ, 0x33, !PT ;  /* 0x00000006ff007212 */ /* 0x000fe400078e33ff */
[----:B------:R-:W-:-:S02]  /*63d0*/  IADD3.X R4, P3, PT, RZ, R4, RZ, P0, !PT ;  /* 0x00000004ff047210 */ /* 0x000fc4000077e4ff */
[----:B------:R-:W-:-:S03]  /*63e0*/  ISETP.GT.U32.AND P4, PT, R13, -0x1, PT ;  /* 0xffffffff0d00780c */ /* 0x000fc60003f84070 */
[----:B------:R-:W-:Y:S01]  /*63f0*/  IMAD.X R9, RZ, RZ, R0, P3 ;  /* 0x000000ffff097224 */ /* 0x000fe200018e0600 */
[----:B------:R-:W-:-:S04]  /*6400*/  ISETP.GT.AND.EX P0, PT, R6, -0x1, PT, P4 ;  /* 0xffffffff0600780c */ /* 0x000fc80003f04340 */
[----:B------:R-:W-:Y:S02]  /*6410*/  SEL R15, R6, R9, P0 ;  /* 0x00000009060f7207 */ /* 0x000fe40000000000 */
[----:B------:R-:W-:Y:S02]  /*6420*/  SEL R14, R13, R4, P0 ;  /* 0x000000040d0e7207 */ /* 0x000fe40000000000 */
[----:B------:R-:W-:Y:S02]  /*6430*/  ISETP.NE.U32.AND P3, PT, R15, RZ, PT ;  /* 0x000000ff0f00720c */ /* 0x000fe40003f65070 */
[----:B------:R-:W-:Y:S02]  /*6440*/  SEL R12, R12, R3, P0 ;  /* 0x000000030c0c7207 */ /* 0x000fe40000000000 */
[----:B------:R-:W-:Y:S01]  /*6450*/  SEL R4, R14, R15, !P3 ;  /* 0x0000000f0e047207 */ /* 0x000fe20005800000 */
[----:B------:R-:W-:-:S05]  /*6460*/  @!P0 IMAD.MOV R17, RZ, RZ, -R17 ;  /* 0x000000ffff118224 */ /* 0x000fca00078e0a11 */
[----:B------:R-:W0:Y:S02]  /*6470*/  FLO.U32 R4, R4 ;  /* 0x0000000400047300 */ /* 0x000e2400000e0000 */
[C---:B0-----:R-:W-:Y:S02]  /*6480*/  IADD3 R9, PT, PT, -R4.reuse, 0x1f, RZ ;  /* 0x0000001f04097810 */ /* 0x041fe40007ffe1ff */
[----:B------:R-:W-:-:S03]  /*6490*/  IADD3 R0, PT, PT, -R4, 0x3f, RZ ;  /* 0x0000003f04007810 */ /* 0x000fc60007ffe1ff */
[----:B------:R-:W-:-:S05]  /*64a0*/  @P3 IMAD.MOV R0, RZ, RZ, R9 ;  /* 0x000000ffff003224 */ /* 0x000fca00078e0209 */
[----:B------:R-:W-:-:S13]  /*64b0*/  ISETP.NE.AND P3, PT, R0, RZ, PT ;  /* 0x000000ff0000720c */ /* 0x000fda0003f65270 */
[----:B------:R-:W-:Y:S05]  /*64c0*/  @!P3 BRA `(.L_x_169) ;  /* 0x000000000028b947 */ /* 0x000fea0003800000 */
[C---:B------:R-:W-:Y:S02]  /*64d0*/  LOP3.LUT R3, R0.reuse, 0x3f, RZ, 0xc0, !PT ;  /* 0x0000003f00037812 */ /* 0x040fe400078ec0ff */
[--C-:B------:R-:W-:Y:S02]  /*64e0*/  SHF.R.U64 R9, R17, 0x1, R12.reuse ;  /* 0x0000000111097819 */ /* 0x100fe4000000120c */
[----:B------:R-:W-:Y:S02]  /*64f0*/  SHF.R.U32.HI R13, RZ, 0x1, R12 ;  /* 0x00000001ff0d7819 */ /* 0x000fe4000001160c */
[----:B------:R-:W-:Y:S02]  /*6500*/  LOP3.LUT R4, R0, 0x3f, RZ, 0xc, !PT ;  /* 0x0000003f00047812 */ /* 0x000fe400078e0cff */
[CC--:B------:R-:W-:Y:S02]  /*6510*/  SHF.L.U64.HI R15, R14.reuse, R3.reuse, R15 ;  /* 0x000000030e0f7219 */ /* 0x0c0fe4000001020f */
[----:B------:R-:W-:-:S02]  /*6520*/  SHF.L.U32 R12, R14, R3, RZ ;  /* 0x000000030e0c7219 */ /* 0x000fc400000006ff */
[-CC-:B------:R-:W-:Y:S02]  /*6530*/  SHF.R.U64 R3, R9, R4.reuse, R13.reuse ;  /* 0x0000000409037219 */ /* 0x180fe4000000120d */
[----:B------:R-:W-:Y:S02]  /*6540*/  SHF.R.U32.HI R4, RZ, R4, R13 ;  /* 0x00000004ff047219 */ /* 0x000fe4000001160d */
[----:B------:R-:W-:Y:S02]  /*6550*/  LOP3.LUT R14, R12, R3, RZ, 0xfc, !PT ;  /* 0x000000030c0e7212 */ /* 0x000fe400078efcff */
[----:B------:R-:W-:-:S07]  /*6560*/  LOP3.LUT R15, R15, R4, RZ, 0xfc, !PT ;  /* 0x000000040f0f7212 */ /* 0x000fce00078efcff */
.L_x_169:
[----:B------:R-:W-:Y:S05]  /*6570*/  BSYNC.RECONVERGENT B1 ;  /* 0x0000000000017941 */ /* 0x000fea0003800200 */
.L_x_168:
[----:B------:R-:W-:-:S04]  /*6580*/  IMAD.WIDE.U32 R26, R14, 0x2168c235, RZ ;  /* 0x2168c2350e1a7825 */ /* 0x000fc800078e00ff */
[----:B------:R-:W-:Y:S01]  /*6590*/  IMAD.MOV.U32 R12, RZ, RZ, R27 ;  /* 0x000000ffff0c7224 */ /* 0x000fe200078e001b */
[----:B------:R-:W-:Y:S01]  /*65a0*/  IADD3 RZ, P3, PT, R26, R26, RZ ;  /* 0x0000001a1aff7210 */ /* 0x000fe20007f7e0ff */
[----:B------:R-:W-:Y:S02]  /*65b0*/  IMAD.MOV.U32 R13, RZ, RZ, RZ ;  /* 0x000000ffff0d7224 */ /* 0x000fe400078e00ff */
[----:B------:R-:W-:-:S04]  /*65c0*/  IMAD.HI.U32 R3, R15, -0x36f0255e, RZ ;  /* 0xc90fdaa20f037827 */ /* 0x000fc800078e00ff */
[----:B------:R-:W-:-:S04]  /*65d0*/  IMAD.WIDE.U32 R12, R14, -0x36f0255e, R12 ;  /* 0xc90fdaa20e0c7825 */ /* 0x000fc800078e000c */
[----:B------:R-:W-:-:S04]  /*65e0*/  IMAD.WIDE.U32 R12, P4, R15, 0x2168c235, R12 ;  /* 0x2168c2350f0c7825 */ /* 0x000fc8000788000c */
[----:B------:R-:W-:Y:S01]  /*65f0*/  IMAD R15, R15, -0x36f0255e, RZ ;  /* 0xc90fdaa20f0f7824 */ /* 0x000fe200078e02ff */
[----:B------:R-:W-:Y:S01]  /*6600*/  IADD3.X RZ, P3, PT, R12, R12, RZ, P3, !PT ;  /* 0x0000000c0cff7210 */ /* 0x000fe20001f7e4ff */
[----:B------:R-:W-:-:S03]  /*6610*/  IMAD.X R3, RZ, RZ, R3, P4 ;  /* 0x000000ffff037224 */ /* 0x000fc600020e0603 */
[----:B------:R-:W-:-:S04]  /*6620*/  IADD3 R4, P4, PT, R15, R13, RZ ;  /* 0x0000000d0f047210 */ /* 0x000fc80007f9e0ff */
[C---:B------:R-:W-:Y:S01]  /*6630*/  ISETP.GT.U32.AND P5, PT, R4.reuse, RZ, PT ;  /* 0x000000ff0400720c */ /* 0x040fe20003fa4070 */
[----:B------:R-:W-:Y:S01]  /*6640*/  IMAD.X R3, RZ, RZ, R3, P4 ;  /* 0x000000ffff037224 */ /* 0x000fe200020e0603 */
[----:B------:R-:W-:-:S04]  /*6650*/  IADD3.X R9, P4, PT, R4, R4, RZ, P3, !PT ;  /* 0x0000000404097210 */ /* 0x000fc80001f9e4ff */
[C---:B------:R-:W-:Y:S01]  /*6660*/  ISETP.GT.AND.EX P3, PT, R3.reuse, RZ, PT, P5 ;  /* 0x000000ff0300720c */ /* 0x040fe20003f64350 */
[----:B------:R-:W-:-:S03]  /*6670*/  IMAD.X R12, R3, 0x1, R3, P4 ;  /* 0x00000001030c7824 */ /* 0x000fc600020e0603 */
[----:B------:R-:W-:Y:S02]  /*6680*/  SEL R9, R9, R4, P3 ;  /* 0x0000000409097207 */ /* 0x000fe40001800000 */
[----:B------:R-:W-:Y:S02]  /*6690*/  SEL R4, R12, R3, P3 ;  /* 0x000000030c047207 */ /* 0x000fe40001800000 */
[----:B------:R-:W-:Y:S02]  /*66a0*/  IADD3 R3, P4, PT, R9, 0x1, RZ ;  /* 0x0000000109037810 */ /* 0x000fe40007f9e0ff */
[----:B------:R-:W-:Y:S02]  /*66b0*/  SEL R9, RZ, 0xffffffff, !P3 ;  /* 0xffffffffff097807 */ /* 0x000fe40005800000 */
[----:B------:R-:W-:Y:S01]  /*66c0*/  LOP3.LUT P3, R25, R25, 0x80000000, RZ, 0xc0, !PT ;  /* 0x8000000019197812 */ /* 0x000fe2000786c0ff */
[----:B------:R-:W-:Y:S02]  /*66d0*/  IMAD.X R4, RZ, RZ, R4, P4 ;  /* 0x000000ffff047224 */ /* 0x000fe400020e0604 */
[----:B------:R-:W-:Y:S01]  /*66e0*/  IMAD.IADD R0, R9, 0x1, -R0 ;  /* 0x0000000109007824 */ /* 0x000fe200078e0a00 */
[----:B------:R-:W-:-:S02]  /*66f0*/  SHF.R.U32.HI R9, RZ, 0x1e, R7 ;  /* 0x0000001eff097819 */ /* 0x000fc40000011607 */
[----:B------:R-:W-:Y:S01]  /*6700*/  SHF.R.U64 R3, R3, 0xa, R4 ;  /* 0x0000000a03037819 */ /* 0x000fe20000001204 */
[----:B------:R-:W-:Y:S01]  /*6710*/  IMAD.SHL.U32 R0, R0, 0x100000, RZ ;  /* 0x0010000000007824 */ /* 0x000fe200078e00ff */
[----:B------:R-:W-:Y:S02]  /*6720*/  LEA.HI R6, R6, R9, RZ, 0x1 ;  /* 0x0000000906067211 */ /* 0x000fe400078f08ff */
[----:B------:R-:W-:Y:S02]  /*6730*/  IADD3 R3, P4, PT, R3, 0x1, RZ ;  /* 0x0000000103037810 */ /* 0x000fe40007f9e0ff */
[----:B------:R-:W-:Y:S01]  /*6740*/  @!P0 LOP3.LUT R25, R25, 0x80000000, RZ, 0x3c, !PT ;  /* 0x8000000019198812 */ /* 0x000fe200078e3cff */
[----:B------:R-:W-:Y:S01]  /*6750*/  @P3 IMAD.MOV R6, RZ, RZ, -R6 ;  /* 0x000000ffff063224 */ /* 0x000fe200078e0a06 */
[----:B------:R-:W-:-:S04]  /*6760*/  LEA.HI.X R4, R4, RZ, RZ, 0x16, P4 ;  /* 0x000000ff04047211 */ /* 0x000fc800020fb4ff */
[--C-:B------:R-:W-:Y:S02]  /*6770*/  SHF.R.U64 R3, R3, 0x1, R4.reuse ;  /* 0x0000000103037819 */ /* 0x100fe40000001204 */
[----:B------:R-:W-:Y:S02]  /*6780*/  SHF.R.U32.HI R7, RZ, 0x1, R4 ;  /* 0x00000001ff077819 */ /* 0x000fe40000011604 */
[----:B------:R-:W-:-:S04]  /*6790*/  IADD3 R36, P4, P5, RZ, RZ, R3 ;  /* 0x000000ffff247210 */ /* 0x000fc80007d9e003 */
[----:B------:R-:W-:-:S04]  /*67a0*/  IADD3.X R0, PT, PT, R0, 0x3fe00000, R7, P4, P5 ;  /* 0x3fe0000000007810 */ /* 0x000fc800027ea407 */
[----:B------:R-:W-:-:S07]  /*67b0*/  LOP3.LUT R37, R0, R25, RZ, 0xfc, !PT ;  /* 0x0000001900257212 */ /* 0x000fce00078efcff */
.L_x_163:
[----:B------:R-:W-:Y:S02]  /*67c0*/  IMAD.MOV.U32 R25, RZ, RZ, 0x0 ;  /* 0x00000000ff197424 */ /* 0x000fe400078e00ff */
[----:B------:R-:W-:Y:S02]  /*67d0*/  IMAD.MOV.U32 R0, RZ, RZ, R6 ;  /* 0x000000ffff007224 */ /* 0x000fe400078e0006 */
[----:B------:R-:W-:Y:S05]  /*67e0*/  RET.REL.NODEC R24 `(_Z17compute_ion_matchPiS_iS_S_PfS0_S_S_iS0_S_lS_S_S0_S0_S_S_S_fS0_iS0_fS_) ;  /* 0xffffff9818047950 */ /* 0x000fea0003c3ffff */
.L_x_170:
        /* <DEDUP_REMOVED lines=9> */
.L_x_173:


//--------------------- .nv.global.init           --------------------------
	.section	.nv.global.init,"aw",@progbits
	.align	16
.nv.global.init:
	.type		__cudart_sin_cos_coeffs,@object
	.size		__cudart_sin_cos_coeffs,(__cudart_i2opi_d - __cudart_sin_cos_coeffs)
__cudart_sin_cos_coeffs:
        /*0000*/ 	.byte	0x46, 0xd2, 0xb0, 0x2c, 0xf1, 0xe5, 0x5a, 0xbe, 0x92, 0xe3, 0xac, 0x69, 0xe3, 0x1d, 0xc7, 0x3e
        /*0010*/ 	.byte	0xa1, 0x62, 0xdb, 0x19, 0xa0, 0x01, 0x2a, 0xbf, 0x18, 0x08, 0x11, 0x11, 0x11, 0x11, 0x81, 0x3f
        /*0020*/ 	.byte	0x54, 0x55, 0x55, 0x55, 0x55, 0x55, 0xc5, 0xbf, 0x00, 0x00, 0x00, 0x00, 0x00, 0x00, 0x00, 0x00
        /*0030*/ 	.byte	0x00, 0x00, 0x00, 0x00, 0x00, 0x00, 0x00, 0x00, 0x64, 0x81, 0xfd, 0x20, 0x83, 0xff, 0xa8, 0xbd
        /*0040*/ 	.byte	0x28, 0x85, 0xef, 0xc1, 0xa7, 0xee, 0x21, 0x3e, 0xd9, 0xe6, 0x06, 0x8e, 0x4f, 0x7e, 0x92, 0xbe
        /*0050*/ 	.byte	0xe9, 0xbc, 0xdd, 0x19, 0xa0, 0x01, 0xfa, 0x3e, 0x47, 0x5d, 0xc1, 0x16, 0x6c, 0xc1, 0x56, 0xbf
        /*0060*/ 	.byte	0x51, 0x55, 0x55, 0x55, 0x55, 0x55, 0xa5, 0x3f, 0x00, 0x00, 0x00, 0x00, 0x00, 0x00, 0xe0, 0xbf
        /*0070*/ 	.byte	0x00, 0x00, 0x00, 0x00, 0x00, 0x00, 0xf0, 0x3f, 0x00, 0x00, 0x00, 0x00, 0x00, 0x00, 0x00, 0x00
	.type		__cudart_i2opi_d,@object
	.size		__cudart_i2opi_d,($str$3 - __cudart_i2opi_d)
__cudart_i2opi_d:
        /* <DEDUP_REMOVED lines=9> */
	.type		$str$3,@object
	.size		$str$3,($str$1 - $str$3)
$str$3:
        /*0110*/ 	.byte	0x73, 0x63, 0x6f, 0x72, 0x65, 0x3a, 0x20, 0x25, 0x66, 0x0a, 0x00
	.type		$str$1,@object
	.size		$str$1,($str$2 - $str$1)
$str$1:
        /*011b*/ 	.byte	0x6d, 0x61, 0x78, 0x5f, 0x73, 0x63, 0x6f, 0x72, 0x65, 0x3a, 0x20, 0x25, 0x66, 0x0a, 0x00
	.type		$str$2,@object
	.size		$str$2,($str$14 - $str$2)
$str$2:
        /*012a*/ 	.byte	0x70, 0x65, 0x70, 0x5f, 0x31, 0x5f, 0x6d, 0x61, 0x73, 0x73, 0x3a, 0x20, 0x25, 0x66, 0x0a, 0x00
	.type		$str$14,@object
	.size		$str$14,($str - $str$14)
$str$14:
        /*013a*/ 	.byte	0x69, 0x6e, 0x64, 0x65, 0x78, 0x5f, 0x6c, 0x65, 0x66, 0x74, 0x3a, 0x20, 0x25, 0x64, 0x0a, 0x00
	.type		$str,@object
	.size		$str,($str$9 - $str)
$str:
        /*014a*/ 	.byte	0x6c, 0x65, 0x66, 0x74, 0x3a, 0x20, 0x25, 0x64, 0x2c, 0x20, 0x72, 0x69, 0x67, 0x68, 0x74, 0x3a
        /*015a*/ 	.byte	0x20, 0x25, 0x64, 0x0a, 0x00
	.type		$str$9,@object
	.size		$str$9,($str$12 - $str$9)
$str$9:
        /*015f*/ 	.byte	0x73, 0x63, 0x6f, 0x72, 0x65, 0x3a, 0x20, 0x25, 0x66, 0x2c, 0x20, 0x6d, 0x61, 0x78, 0x5f, 0x73
        /*016f*/ 	.byte	0x63, 0x6f, 0x72, 0x65, 0x3a, 0x20, 0x25, 0x66, 0x0a, 0x00
	.type		$str$12,@object
	.size		$str$12,($str$8 - $str$12)
$str$12:
        /*0179*/ 	.byte	0x70, 0x65, 0x70, 0x32, 0x5f, 0x6d, 0x61, 0x73, 0x73, 0x5f, 0x6c, 0x65, 0x66, 0x74, 0x3a, 0x20
        /*0189*/ 	.byte	0x25, 0x66, 0x2c, 0x20, 0x70, 0x65, 0x70, 0x32, 0x5f, 0x6d, 0x61, 0x73, 0x73, 0x5f, 0x72, 0x69
        /*0199*/ 	.byte	0x67, 0x68, 0x74, 0x3a, 0x20, 0x25, 0x66, 0x0a, 0x00
	.type		$str$8,@object
	.size		$str$8,($str$4 - $str$8)
$str$8:
        /*01a2*/ 	.byte	0x70, 0x65, 0x70, 0x5f, 0x32, 0x5f, 0x6d, 0x61, 0x73, 0x73, 0x5f, 0x6c, 0x65, 0x66, 0x74, 0x3a
        /*01b2*/ 	.byte	0x20, 0x25, 0x64, 0x2c, 0x20, 0x70, 0x65, 0x70, 0x5f, 0x32, 0x5f, 0x6d, 0x61, 0x73, 0x73, 0x5f
        /*01c2*/ 	.byte	0x72, 0x69, 0x67, 0x68, 0x74, 0x3a, 0x20, 0x25, 0x64, 0x0a, 0x00
	.type		$str$4,@object
	.size		$str$4,($str$10 - $str$4)
$str$4:
        /*01cd*/ 	.byte	0x70, 0x65, 0x70, 0x5f, 0x32, 0x5f, 0x6d, 0x61, 0x73, 0x73, 0x5f, 0x6c, 0x65, 0x66, 0x74, 0x3a
        /*01dd*/ 	.byte	0x20, 0x25, 0x66, 0x2c, 0x20, 0x70, 0x65, 0x70, 0x5f, 0x32, 0x5f, 0x6d, 0x61, 0x73, 0x73, 0x5f
        /*01ed*/ 	.byte	0x72, 0x69, 0x67, 0x68, 0x74, 0x3a, 0x20, 0x25, 0x66, 0x0a, 0x00
	.type		$str$10,@object
	.size		$str$10,($str$13 - $str$10)
$str$10:
        /*01f8*/ 	.byte	0x5b, 0x45, 0x52, 0x52, 0x4f, 0x52, 0x5d, 0x20, 0x70, 0x65, 0x70, 0x5f, 0x32, 0x5f, 0x6d, 0x61
        /*0208*/ 	.byte	0x73, 0x73, 0x5f, 0x6c, 0x65, 0x66, 0x74, 0x3a, 0x20, 0x25, 0x66, 0x2c, 0x20, 0x70, 0x65, 0x70
        /*0218*/ 	.byte	0x5f, 0x32, 0x5f, 0x6d, 0x61, 0x73, 0x73, 0x5f, 0x72, 0x69, 0x67, 0x68, 0x74, 0x3a, 0x20, 0x25
        /*0228*/ 	.byte	0x66, 0x2c, 0x20, 0x69, 0x64, 0x78, 0x3a, 0x20, 0x25, 0x64, 0x2c, 0x20, 0x69, 0x3a, 0x20, 0x25
        /*0238*/ 	.byte	0x64, 0x0a, 0x00
	.type		$str$13,@object
	.size		$str$13,($str$11 - $str$13)
$str$13:
        /*023b*/ 	.byte	0x5b, 0x45, 0x52, 0x52, 0x4f, 0x52, 0x5d, 0x20, 0x70, 0x65, 0x70, 0x32, 0x5f, 0x6d, 0x61, 0x73
        /*024b*/ 	.byte	0x73, 0x5f, 0x6c, 0x65, 0x66, 0x74, 0x5f, 0x69, 0x6e, 0x64, 0x65, 0x78, 0x3a, 0x20, 0x25, 0x64
        /*025b*/ 	.byte	0x2c, 0x20, 0x70, 0x65, 0x70, 0x5f, 0x6d, 0x61, 0x73, 0x73, 0x5f, 0x6c, 0x69, 0x73, 0x74, 0x5f
        /*026b*/ 	.byte	0x6c, 0x65, 0x6e, 0x3a, 0x20, 0x25, 0x64, 0x2c, 0x20, 0x69, 0x64, 0x78, 0x3a, 0x20, 0x25, 0x64
        /*027b*/ 	.byte	0x2c, 0x20, 0x69, 0x3a, 0x20, 0x25, 0x64, 0x0a, 0x00
	.type		$str$11,@object
	.size		$str$11,($str$6 - $str$11)
$str$11:
        /*0284*/ 	.byte	0x5b, 0x45, 0x52, 0x52, 0x4f, 0x52, 0x5d, 0x20, 0x70, 0x65, 0x70, 0x32, 0x5f, 0x6d, 0x61, 0x73
        /*0294*/ 	.byte	0x73, 0x5f, 0x6c, 0x65, 0x66, 0x74, 0x5f, 0x69, 0x6e, 0x64, 0x65, 0x78, 0x3a, 0x20, 0x25, 0x64
        /*02a4*/ 	.byte	0x2c, 0x20, 0x70, 0x65, 0x70, 0x32, 0x5f, 0x6d, 0x61, 0x73, 0x73, 0x5f, 0x72, 0x69, 0x67, 0x68
        /*02b4*/ 	.byte	0x74, 0x5f, 0x69, 0x6e, 0x64, 0x65, 0x78, 0x3a, 0x20, 0x25, 0x64, 0x2c, 0x20, 0x69, 0x64, 0x78
        /*02c4*/ 	.byte	0x3a, 0x20, 0x25, 0x64, 0x2c, 0x20, 0x69, 0x3a, 0x20, 0x25, 0x64, 0x09, 0x00
	.type		$str$6,@object
	.size		$str$6,($str$5 - $str$6)
$str$6:
        /*02d1*/ 	.byte	0x5b, 0x45, 0x52, 0x52, 0x4f, 0x52, 0x5d, 0x20, 0x70, 0x65, 0x70, 0x32, 0x5f, 0x6d, 0x61, 0x73
        /*02e1*/ 	.byte	0x73, 0x3a, 0x20, 0x25, 0x66, 0x2c, 0x20, 0x70, 0x65, 0x70, 0x32, 0x5f, 0x6d, 0x61, 0x73, 0x73
        /*02f1*/ 	.byte	0x5f, 0x6c, 0x65, 0x66, 0x74, 0x5f, 0x69, 0x6e, 0x64, 0x65, 0x78, 0x3a, 0x20, 0x25, 0x64, 0x2c
        /*0301*/ 	.byte	0x20, 0x70, 0x65, 0x70, 0x5f, 0x6d, 0x61, 0x73, 0x73, 0x5f, 0x6c, 0x69, 0x73, 0x74, 0x5f, 0x6c
        /*0311*/ 	.byte	0x65, 0x6e, 0x3a, 0x20, 0x25, 0x64, 0x2c, 0x20, 0x69, 0x64, 0x78, 0x3a, 0x20, 0x25, 0x64, 0x2c
        /*0321*/ 	.byte	0x20, 0x69, 0x3a, 0x20, 0x25, 0x64, 0x0a, 0x00
	.type		$str$5,@object
	.size		$str$5,($str$7 - $str$5)
$str$5:
        /*0329*/ 	.byte	0x5b, 0x45, 0x52, 0x52, 0x4f, 0x52, 0x5d, 0x20, 0x70, 0x65, 0x70, 0x32, 0x5f, 0x6d, 0x61, 0x73
        /*0339*/ 	.byte	0x73, 0x3a, 0x20, 0x25, 0x66, 0x2c, 0x20, 0x70, 0x65, 0x70, 0x32, 0x5f, 0x6d, 0x61, 0x73, 0x73
        /*0349*/ 	.byte	0x5f, 0x6c, 0x65, 0x66, 0x74, 0x5f, 0x69, 0x6e, 0x64, 0x65, 0x78, 0x3a, 0x20, 0x25, 0x64, 0x2c
        /*0359*/ 	.byte	0x20, 0x70, 0x65, 0x70, 0x32, 0x5f, 0x6d, 0x61, 0x73, 0x73, 0x5f, 0x72, 0x69, 0x67, 0x68, 0x74
        /*0369*/ 	.byte	0x5f, 0x69, 0x6e, 0x64, 0x65, 0x78, 0x3a, 0x20, 0x25, 0x64, 0x2c, 0x20, 0x69, 0x64, 0x78, 0x3a
        /*0379*/ 	.byte	0x20, 0x25, 0x64, 0x2c, 0x20, 0x69, 0x3a, 0x20, 0x25, 0x64, 0x0a, 0x00
	.type		$str$7,@object
	.size		$str$7,(.L_7 - $str$7)
$str$7:
        /*0385*/ 	.byte	0x5b, 0x45, 0x52, 0x52, 0x4f, 0x52, 0x5d, 0x20, 0x70, 0x72, 0x65, 0x63, 0x75, 0x72, 0x73, 0x6f
        /*0395*/ 	.byte	0x72, 0x5f, 0x6d, 0x61, 0x73, 0x73, 0x3a, 0x20, 0x25, 0x66, 0x2c, 0x20, 0x70, 0x65, 0x70, 0x31
        /*03a5*/ 	.byte	0x5f, 0x6d, 0x61, 0x73, 0x73, 0x3a, 0x20, 0x25, 0x66, 0x2c, 0x20, 0x70, 0x65, 0x70, 0x32, 0x5f
        /*03b5*/ 	.byte	0x6d, 0x61, 0x73, 0x73, 0x3a, 0x20, 0x25, 0x66, 0x2c, 0x20, 0x70, 0x65, 0x70, 0x32, 0x5f, 0x6d
        /*03c5*/ 	.byte	0x61, 0x73, 0x73, 0x5f, 0x6c, 0x65, 0x66, 0x74, 0x5f, 0x69, 0x6e, 0x64, 0x65, 0x78, 0x3a, 0x20
        /*03d5*/ 	.byte	0x25, 0x64, 0x2c, 0x20, 0x72, 0x69, 0x67, 0x68, 0x74, 0x3a, 0x20, 0x25, 0x64, 0x2c, 0x20, 0x69
        /*03e5*/ 	.byte	0x64, 0x78, 0x3a, 0x20, 0x25, 0x64, 0x2c, 0x20, 0x69, 0x3a, 0x20, 0x25, 0x64, 0x0a, 0x00
.L_7:


//--------------------- .nv.shared.reserved.0     --------------------------
	.section	.nv.shared.reserved.0,"aw",@nobits
	.weak		__nv_reservedSMEM_offset_0_alias
	.size		__nv_reservedSMEM_offset_0_alias, 0, 64
	.other		__nv_reservedSMEM_offset_0_alias,@"STO_CUDA_RESERVED_SHARED STV_DEFAULT"
__nv_reservedSMEM_offset_0_alias:
	.zero		0
	.zero		64


//--------------------- .nv.constant0._Z13get_candidatePfS_PiiS0_fS_S0_S0_S0_S_iS_fS0_ --------------------------
	.section	.nv.constant0._Z13get_candidatePfS_PiiS0_fS_S0_S0_S0_S_iS_fS0_,"a",@progbits
	.sectionflags	@""
	.align	4
.nv.constant0._Z13get_candidatePfS_PiiS0_fS_S0_S0_S0_S_iS_fS0_:
	.zero		1016


//--------------------- .nv.constant0._Z23get_valid_candidate_numPfPsPiiS1_sS1_S_iS_fS1_ --------------------------
	.section	.nv.constant0._Z23get_valid_candidate_numPfPsPiiS1_sS1_S_iS_fS1_,"a",@progbits
	.sectionflags	@""
	.align	4
.nv.constant0._Z23get_valid_candidate_numPfPsPiiS1_sS1_S_iS_fS1_:
	.zero		992


//--------------------- .nv.constant0._Z17compute_ion_matchPiS_iS_S_PfS0_S_S_iS0_S_lS_S_S0_S0_S_S_S_fS0_iS0_fS_ --------------------------
	.section	.nv.constant0._Z17compute_ion_matchPiS_iS_S_PfS0_S_S_iS0_S_lS_S_S0_S0_S_S_S_fS0_iS0_fS_,"a",@progbits
	.sectionflags	@""
	.align	4
.nv.constant0._Z17compute_ion_matchPiS_iS_S_PfS0_S_S_iS0_S_lS_S_S0_S0_S_S_S_fS0_iS0_fS_:
	.zero		1104


//--------------------- SYMBOLS --------------------------

	.type		.nv.reservedSmem.offset0,@object
	.size		.nv.reservedSmem.offset0,0x4
	.type		vprintf,@function
